//
// Generated by NVIDIA NVVM Compiler
//
// Compiler Build ID: CL-36424714
// Cuda compilation tools, release 13.0, V13.0.88
// Based on NVVM 20.0.0
//

.version 9.0
.target sm_100
.address_size 64

	// .globl	_Z11getPatternsmPmimS_Pxmmim
.const .align 8 .u64 rowsPerThread;
.const .align 8 .u64 cols;
.const .align 8 .u64 numThreads;
.const .align 8 .u64 rows;
.const .align 4 .u32 mnr;
.const .align 4 .u32 mnc;
.global .align 8 .u64 totalBiclusters;
.global .align 8 .u64 numPatFiltered;

.visible .entry _Z11getPatternsmPmimS_Pxmmim(
	.param .u64 _Z11getPatternsmPmimS_Pxmmim_param_0,
	.param .u64 .ptr .align 1 _Z11getPatternsmPmimS_Pxmmim_param_1,
	.param .u32 _Z11getPatternsmPmimS_Pxmmim_param_2,
	.param .u64 _Z11getPatternsmPmimS_Pxmmim_param_3,
	.param .u64 .ptr .align 1 _Z11getPatternsmPmimS_Pxmmim_param_4,
	.param .u64 .ptr .align 1 _Z11getPatternsmPmimS_Pxmmim_param_5,
	.param .u64 _Z11getPatternsmPmimS_Pxmmim_param_6,
	.param .u64 _Z11getPatternsmPmimS_Pxmmim_param_7,
	.param .u32 _Z11getPatternsmPmimS_Pxmmim_param_8,
	.param .u64 _Z11getPatternsmPmimS_Pxmmim_param_9
)
{
	.reg .pred 	%p<16>;
	.reg .b32 	%r<7>;
	.reg .b64 	%rd<81>;

	ld.param.u64 	%rd35, [_Z11getPatternsmPmimS_Pxmmim_param_0];
	ld.param.u64 	%rd32, [_Z11getPatternsmPmimS_Pxmmim_param_1];
	ld.param.s32 	%rd37, [_Z11getPatternsmPmimS_Pxmmim_param_2];
	ld.param.u64 	%rd38, [_Z11getPatternsmPmimS_Pxmmim_param_3];
	ld.param.u64 	%rd33, [_Z11getPatternsmPmimS_Pxmmim_param_4];
	ld.param.u64 	%rd34, [_Z11getPatternsmPmimS_Pxmmim_param_5];
	ld.param.u64 	%rd39, [_Z11getPatternsmPmimS_Pxmmim_param_6];
	ld.param.u64 	%rd40, [_Z11getPatternsmPmimS_Pxmmim_param_7];
	ld.param.u32 	%r1, [_Z11getPatternsmPmimS_Pxmmim_param_8];
	ld.param.u64 	%rd41, [_Z11getPatternsmPmimS_Pxmmim_param_9];
	mov.u32 	%r2, %ctaid.x;
	mov.u32 	%r3, %ntid.x;
	mov.u32 	%r4, %tid.x;
	mad.lo.s32 	%r5, %r2, %r3, %r4;
	cvt.u64.u32 	%rd1, %r5;
	add.s32 	%r6, %r1, -1;
	cvt.s64.s32 	%rd42, %r6;
	mad.lo.s64 	%rd43, %rd38, %rd37, %rd1;
	add.s64 	%rd44, %rd43, %rd39;
	mad.lo.s64 	%rd45, %rd41, %rd42, %rd44;
	setp.le.u64 	%p1, %rd40, %rd1;
	setp.ge.u64 	%p2, %rd45, %rd35;
	or.pred  	%p3, %p1, %p2;
	@%p3 bra 	$L__BB0_12;
	ld.const.u64 	%rd3, [rows];
	sub.s64 	%rd47, %rd45, %rd3;
	add.s64 	%rd71, %rd47, 1;
	add.s64 	%rd74, %rd45, 1;
	setp.lt.s64 	%p4, %rd71, 0;
	setp.ne.s64 	%p5, %rd74, -1;
	mov.b64 	%rd73, 0;
	and.pred  	%p6, %p4, %p5;
	@%p6 bra 	$L__BB0_4;
	add.s64 	%rd70, %rd3, -2;
	mov.b64 	%rd72, 0;
$L__BB0_3:
	sub.s64 	%rd10, %rd71, %rd70;
	add.s64 	%rd73, %rd72, 1;
	add.s64 	%rd49, %rd72, %rd71;
	add.s64 	%rd74, %rd49, 2;
	setp.gt.s64 	%p7, %rd10, -1;
	add.s64 	%rd70, %rd70, -1;
	setp.eq.s64 	%p8, %rd74, -1;
	or.pred  	%p9, %p7, %p8;
	mov.u64 	%rd71, %rd10;
	mov.u64 	%rd72, %rd73;
	@%p9 bra 	$L__BB0_3;
$L__BB0_4:
	max.u64 	%rd50, %rd73, %rd74;
	setp.ge.u64 	%p10, %rd50, %rd3;
	@%p10 bra 	$L__BB0_12;
	ld.const.u64 	%rd16, [cols];
	setp.eq.s64 	%p11, %rd16, 0;
	mov.b64 	%rd79, 0;
	@%p11 bra 	$L__BB0_10;
	cvta.to.global.u64 	%rd17, %rd33;
	mul.lo.s64 	%rd18, %rd16, %rd73;
	mul.lo.s64 	%rd19, %rd16, %rd74;
	mul.lo.s64 	%rd20, %rd16, %rd1;
	cvta.to.global.u64 	%rd21, %rd32;
	mov.b64 	%rd75, 0;
	mov.u64 	%rd79, %rd75;
$L__BB0_7:
	add.s64 	%rd53, %rd18, %rd75;
	shl.b64 	%rd54, %rd53, 3;
	add.s64 	%rd55, %rd17, %rd54;
	ld.global.u64 	%rd56, [%rd55];
	add.s64 	%rd57, %rd19, %rd75;
	shl.b64 	%rd58, %rd57, 3;
	add.s64 	%rd59, %rd17, %rd58;
	ld.global.u64 	%rd60, [%rd59];
	and.b64  	%rd77, %rd60, %rd56;
	add.s64 	%rd61, %rd20, %rd75;
	shl.b64 	%rd62, %rd61, 3;
	add.s64 	%rd63, %rd21, %rd62;
	st.global.u64 	[%rd63], %rd77;
	setp.eq.s64 	%p12, %rd77, 0;
	@%p12 bra 	$L__BB0_9;
$L__BB0_8:
	and.b64  	%rd64, %rd77, 1;
	add.s64 	%rd79, %rd64, %rd79;
	shr.u64 	%rd28, %rd77, 1;
	setp.gt.u64 	%p13, %rd77, 1;
	mov.u64 	%rd77, %rd28;
	@%p13 bra 	$L__BB0_8;
$L__BB0_9:
	add.s64 	%rd75, %rd75, 1;
	setp.ne.s64 	%p14, %rd75, %rd16;
	@%p14 bra 	$L__BB0_7;
$L__BB0_10:
	ld.const.s32 	%rd65, [mnc];
	setp.lt.u64 	%p15, %rd79, %rd65;
	@%p15 bra 	$L__BB0_12;
	atom.global.add.u64 	%rd66, [numPatFiltered], 1;
	cvta.to.global.u64 	%rd67, %rd34;
	shl.b64 	%rd68, %rd66, 3;
	add.s64 	%rd69, %rd67, %rd68;
	st.global.u64 	[%rd69], %rd1;
$L__BB0_12:
	ret;

}
	// .globl	_Z11getPatternsmPjimS_Pxmmim
.visible .entry _Z11getPatternsmPjimS_Pxmmim(
	.param .u64 _Z11getPatternsmPjimS_Pxmmim_param_0,
	.param .u64 .ptr .align 1 _Z11getPatternsmPjimS_Pxmmim_param_1,
	.param .u32 _Z11getPatternsmPjimS_Pxmmim_param_2,
	.param .u64 _Z11getPatternsmPjimS_Pxmmim_param_3,
	.param .u64 .ptr .align 1 _Z11getPatternsmPjimS_Pxmmim_param_4,
	.param .u64 .ptr .align 1 _Z11getPatternsmPjimS_Pxmmim_param_5,
	.param .u64 _Z11getPatternsmPjimS_Pxmmim_param_6,
	.param .u64 _Z11getPatternsmPjimS_Pxmmim_param_7,
	.param .u32 _Z11getPatternsmPjimS_Pxmmim_param_8,
	.param .u64 _Z11getPatternsmPjimS_Pxmmim_param_9
)
{
	.reg .pred 	%p<16>;
	.reg .b32 	%r<14>;
	.reg .b64 	%rd<75>;

	ld.param.u64 	%rd32, [_Z11getPatternsmPjimS_Pxmmim_param_0];
	ld.param.u64 	%rd29, [_Z11getPatternsmPjimS_Pxmmim_param_1];
	ld.param.s32 	%rd34, [_Z11getPatternsmPjimS_Pxmmim_param_2];
	ld.param.u64 	%rd35, [_Z11getPatternsmPjimS_Pxmmim_param_3];
	ld.param.u64 	%rd30, [_Z11getPatternsmPjimS_Pxmmim_param_4];
	ld.param.u64 	%rd31, [_Z11getPatternsmPjimS_Pxmmim_param_5];
	ld.param.u64 	%rd36, [_Z11getPatternsmPjimS_Pxmmim_param_6];
	ld.param.u64 	%rd37, [_Z11getPatternsmPjimS_Pxmmim_param_7];
	ld.param.u32 	%r4, [_Z11getPatternsmPjimS_Pxmmim_param_8];
	ld.param.u64 	%rd38, [_Z11getPatternsmPjimS_Pxmmim_param_9];
	mov.u32 	%r5, %ctaid.x;
	mov.u32 	%r6, %ntid.x;
	mov.u32 	%r7, %tid.x;
	mad.lo.s32 	%r8, %r5, %r6, %r7;
	cvt.u64.u32 	%rd1, %r8;
	add.s32 	%r9, %r4, -1;
	cvt.s64.s32 	%rd39, %r9;
	mad.lo.s64 	%rd40, %rd35, %rd34, %rd1;
	add.s64 	%rd41, %rd40, %rd36;
	mad.lo.s64 	%rd42, %rd38, %rd39, %rd41;
	setp.le.u64 	%p1, %rd37, %rd1;
	setp.ge.u64 	%p2, %rd42, %rd32;
	or.pred  	%p3, %p1, %p2;
	@%p3 bra 	$L__BB1_12;
	ld.const.u64 	%rd3, [rows];
	sub.s64 	%rd44, %rd42, %rd3;
	add.s64 	%rd66, %rd44, 1;
	add.s64 	%rd69, %rd42, 1;
	setp.lt.s64 	%p4, %rd66, 0;
	setp.ne.s64 	%p5, %rd69, -1;
	mov.b64 	%rd68, 0;
	and.pred  	%p6, %p4, %p5;
	@%p6 bra 	$L__BB1_4;
	add.s64 	%rd65, %rd3, -2;
	mov.b64 	%rd67, 0;
$L__BB1_3:
	sub.s64 	%rd10, %rd66, %rd65;
	add.s64 	%rd68, %rd67, 1;
	add.s64 	%rd46, %rd67, %rd66;
	add.s64 	%rd69, %rd46, 2;
	setp.gt.s64 	%p7, %rd10, -1;
	add.s64 	%rd65, %rd65, -1;
	setp.eq.s64 	%p8, %rd69, -1;
	or.pred  	%p9, %p7, %p8;
	mov.u64 	%rd66, %rd10;
	mov.u64 	%rd67, %rd68;
	@%p9 bra 	$L__BB1_3;
$L__BB1_4:
	max.u64 	%rd47, %rd68, %rd69;
	setp.ge.u64 	%p10, %rd47, %rd3;
	@%p10 bra 	$L__BB1_12;
	ld.const.u64 	%rd16, [cols];
	setp.eq.s64 	%p11, %rd16, 0;
	mov.b64 	%rd73, 0;
	@%p11 bra 	$L__BB1_10;
	cvta.to.global.u64 	%rd17, %rd30;
	mul.lo.s64 	%rd18, %rd16, %rd68;
	mul.lo.s64 	%rd19, %rd16, %rd69;
	mul.lo.s64 	%rd20, %rd16, %rd1;
	cvta.to.global.u64 	%rd21, %rd29;
	mov.b64 	%rd70, 0;
	mov.u64 	%rd73, %rd70;
$L__BB1_7:
	add.s64 	%rd50, %rd18, %rd70;
	shl.b64 	%rd51, %rd50, 2;
	add.s64 	%rd52, %rd17, %rd51;
	ld.global.u32 	%r10, [%rd52];
	add.s64 	%rd53, %rd19, %rd70;
	shl.b64 	%rd54, %rd53, 2;
	add.s64 	%rd55, %rd17, %rd54;
	ld.global.u32 	%r11, [%rd55];
	and.b32  	%r13, %r11, %r10;
	add.s64 	%rd56, %rd20, %rd70;
	shl.b64 	%rd57, %rd56, 2;
	add.s64 	%rd58, %rd21, %rd57;
	st.global.u32 	[%rd58], %r13;
	setp.eq.s32 	%p12, %r13, 0;
	@%p12 bra 	$L__BB1_9;
$L__BB1_8:
	and.b32  	%r12, %r13, 1;
	cvt.u64.u32 	%rd59, %r12;
	add.s64 	%rd73, %rd73, %rd59;
	shr.u32 	%r3, %r13, 1;
	setp.gt.u32 	%p13, %r13, 1;
	mov.u32 	%r13, %r3;
	@%p13 bra 	$L__BB1_8;
$L__BB1_9:
	add.s64 	%rd70, %rd70, 1;
	setp.ne.s64 	%p14, %rd70, %rd16;
	@%p14 bra 	$L__BB1_7;
$L__BB1_10:
	ld.const.s32 	%rd60, [mnc];
	setp.lt.u64 	%p15, %rd73, %rd60;
	@%p15 bra 	$L__BB1_12;
	atom.global.add.u64 	%rd61, [numPatFiltered], 1;
	cvta.to.global.u64 	%rd62, %rd31;
	shl.b64 	%rd63, %rd61, 3;
	add.s64 	%rd64, %rd62, %rd63;
	st.global.u64 	[%rd64], %rd1;
$L__BB1_12:
	ret;

}
	// .globl	_Z18generateBiclustersPmiS_PxPhim
.visible .entry _Z18generateBiclustersPmiS_PxPhim(
	.param .u64 .ptr .align 1 _Z18generateBiclustersPmiS_PxPhim_param_0,
	.param .u32 _Z18generateBiclustersPmiS_PxPhim_param_1,
	.param .u64 .ptr .align 1 _Z18generateBiclustersPmiS_PxPhim_param_2,
	.param .u64 .ptr .align 1 _Z18generateBiclustersPmiS_PxPhim_param_3,
	.param .u64 .ptr .align 1 _Z18generateBiclustersPmiS_PxPhim_param_4,
	.param .u32 _Z18generateBiclustersPmiS_PxPhim_param_5,
	.param .u64 _Z18generateBiclustersPmiS_PxPhim_param_6
)
{
	.reg .pred 	%p<17>;
	.reg .b16 	%rs<6>;
	.reg .b32 	%r<7>;
	.reg .b64 	%rd<70>;

	ld.param.u64 	%rd31, [_Z18generateBiclustersPmiS_PxPhim_param_0];
	ld.param.u64 	%rd32, [_Z18generateBiclustersPmiS_PxPhim_param_2];
	ld.param.u64 	%rd33, [_Z18generateBiclustersPmiS_PxPhim_param_3];
	ld.param.u64 	%rd34, [_Z18generateBiclustersPmiS_PxPhim_param_4];
	ld.param.u32 	%r1, [_Z18generateBiclustersPmiS_PxPhim_param_5];
	ld.param.u64 	%rd35, [_Z18generateBiclustersPmiS_PxPhim_param_6];
	cvta.to.global.u64 	%rd1, %rd34;
	mov.u32 	%r2, %ctaid.x;
	mov.u32 	%r3, %ntid.x;
	mov.u32 	%r4, %tid.x;
	mad.lo.s32 	%r5, %r2, %r3, %r4;
	cvt.u64.u32 	%rd36, %r5;
	add.s32 	%r6, %r1, -1;
	cvt.s64.s32 	%rd37, %r6;
	mad.lo.s64 	%rd2, %rd35, %rd37, %rd36;
	ld.global.u64 	%rd38, [numPatFiltered];
	setp.ge.u64 	%p1, %rd2, %rd38;
	@%p1 bra 	$L__BB2_18;
	cvta.to.global.u64 	%rd39, %rd33;
	shl.b64 	%rd40, %rd2, 3;
	add.s64 	%rd3, %rd39, %rd40;
	ld.const.u64 	%rd4, [rows];
	setp.eq.s64 	%p2, %rd4, 0;
	@%p2 bra 	$L__BB2_18;
	ld.global.u64 	%rd5, [%rd3];
	ld.const.u64 	%rd6, [cols];
	setp.eq.s64 	%p3, %rd6, 0;
	mul.lo.s64 	%rd7, %rd4, %rd5;
	@%p3 bra 	$L__BB2_7;
	cvta.to.global.u64 	%rd8, %rd31;
	cvta.to.global.u64 	%rd9, %rd32;
	mul.lo.s64 	%rd10, %rd6, %rd5;
	mov.b64 	%rd68, 0;
$L__BB2_4:
	mul.lo.s64 	%rd25, %rd6, %rd68;
	mov.b64 	%rd69, 0;
$L__BB2_5:
	add.s64 	%rd43, %rd10, %rd69;
	shl.b64 	%rd44, %rd43, 3;
	add.s64 	%rd45, %rd8, %rd44;
	ld.global.u64 	%rd46, [%rd45];
	add.s64 	%rd47, %rd25, %rd69;
	shl.b64 	%rd48, %rd47, 3;
	add.s64 	%rd49, %rd9, %rd48;
	ld.global.u64 	%rd50, [%rd49];
	and.b64  	%rd28, %rd50, %rd46;
	setp.eq.s64 	%p4, %rd28, %rd46;
	add.s64 	%rd69, %rd69, 1;
	setp.lt.u64 	%p5, %rd69, %rd6;
	and.pred  	%p6, %p5, %p4;
	@%p6 bra 	$L__BB2_5;
	setp.eq.s64 	%p7, %rd28, %rd46;
	selp.u16 	%rs1, 1, 0, %p7;
	add.s64 	%rd52, %rd7, %rd68;
	add.s64 	%rd53, %rd1, %rd52;
	st.global.u8 	[%rd53], %rs1;
	add.s64 	%rd68, %rd68, 1;
	setp.ne.s64 	%p8, %rd68, %rd4;
	@%p8 bra 	$L__BB2_4;
	bra.uni 	$L__BB2_18;
$L__BB2_7:
	and.b64  	%rd11, %rd4, 7;
	setp.lt.u64 	%p9, %rd4, 8;
	mov.b64 	%rd66, 0;
	@%p9 bra 	$L__BB2_10;
	and.b64  	%rd66, %rd4, -8;
	add.s64 	%rd55, %rd7, %rd1;
	add.s64 	%rd63, %rd55, 3;
	mov.u64 	%rd64, %rd66;
$L__BB2_9:
	.pragma "nounroll";
	mov.b16 	%rs2, 1;
	st.global.u8 	[%rd63+-3], %rs2;
	st.global.u8 	[%rd63+-2], %rs2;
	st.global.u8 	[%rd63+-1], %rs2;
	st.global.u8 	[%rd63], %rs2;
	st.global.u8 	[%rd63+1], %rs2;
	st.global.u8 	[%rd63+2], %rs2;
	st.global.u8 	[%rd63+3], %rs2;
	st.global.u8 	[%rd63+4], %rs2;
	add.s64 	%rd64, %rd64, -8;
	add.s64 	%rd63, %rd63, 8;
	setp.ne.s64 	%p10, %rd64, 0;
	@%p10 bra 	$L__BB2_9;
$L__BB2_10:
	setp.eq.s64 	%p11, %rd11, 0;
	@%p11 bra 	$L__BB2_18;
	and.b64  	%rd19, %rd4, 3;
	setp.lt.u64 	%p12, %rd11, 4;
	@%p12 bra 	$L__BB2_13;
	add.s64 	%rd56, %rd7, %rd66;
	add.s64 	%rd57, %rd1, %rd56;
	mov.b16 	%rs3, 1;
	st.global.u8 	[%rd57], %rs3;
	st.global.u8 	[%rd57+1], %rs3;
	st.global.u8 	[%rd57+2], %rs3;
	st.global.u8 	[%rd57+3], %rs3;
	add.s64 	%rd66, %rd66, 4;
$L__BB2_13:
	setp.eq.s64 	%p13, %rd19, 0;
	@%p13 bra 	$L__BB2_18;
	setp.eq.s64 	%p14, %rd19, 1;
	@%p14 bra 	$L__BB2_16;
	add.s64 	%rd58, %rd7, %rd66;
	add.s64 	%rd59, %rd1, %rd58;
	mov.b16 	%rs4, 1;
	st.global.u8 	[%rd59], %rs4;
	st.global.u8 	[%rd59+1], %rs4;
	add.s64 	%rd66, %rd66, 2;
$L__BB2_16:
	and.b64  	%rd60, %rd4, 1;
	setp.eq.b64 	%p15, %rd60, 1;
	not.pred 	%p16, %p15;
	@%p16 bra 	$L__BB2_18;
	add.s64 	%rd61, %rd7, %rd66;
	add.s64 	%rd62, %rd1, %rd61;
	mov.b16 	%rs5, 1;
	st.global.u8 	[%rd62], %rs5;
$L__BB2_18:
	ret;

}
	// .globl	_Z18generateBiclustersPjiS_PxPhim
.visible .entry _Z18generateBiclustersPjiS_PxPhim(
	.param .u64 .ptr .align 1 _Z18generateBiclustersPjiS_PxPhim_param_0,
	.param .u32 _Z18generateBiclustersPjiS_PxPhim_param_1,
	.param .u64 .ptr .align 1 _Z18generateBiclustersPjiS_PxPhim_param_2,
	.param .u64 .ptr .align 1 _Z18generateBiclustersPjiS_PxPhim_param_3,
	.param .u64 .ptr .align 1 _Z18generateBiclustersPjiS_PxPhim_param_4,
	.param .u32 _Z18generateBiclustersPjiS_PxPhim_param_5,
	.param .u64 _Z18generateBiclustersPjiS_PxPhim_param_6
)
{
	.reg .pred 	%p<17>;
	.reg .b16 	%rs<6>;
	.reg .b32 	%r<12>;
	.reg .b64 	%rd<65>;

	ld.param.u64 	%rd29, [_Z18generateBiclustersPjiS_PxPhim_param_0];
	ld.param.u64 	%rd30, [_Z18generateBiclustersPjiS_PxPhim_param_2];
	ld.param.u64 	%rd31, [_Z18generateBiclustersPjiS_PxPhim_param_3];
	ld.param.u64 	%rd32, [_Z18generateBiclustersPjiS_PxPhim_param_4];
	ld.param.u32 	%r3, [_Z18generateBiclustersPjiS_PxPhim_param_5];
	ld.param.u64 	%rd33, [_Z18generateBiclustersPjiS_PxPhim_param_6];
	cvta.to.global.u64 	%rd1, %rd32;
	mov.u32 	%r4, %ctaid.x;
	mov.u32 	%r5, %ntid.x;
	mov.u32 	%r6, %tid.x;
	mad.lo.s32 	%r7, %r4, %r5, %r6;
	cvt.u64.u32 	%rd34, %r7;
	add.s32 	%r8, %r3, -1;
	cvt.s64.s32 	%rd35, %r8;
	mad.lo.s64 	%rd2, %rd33, %rd35, %rd34;
	ld.global.u64 	%rd36, [numPatFiltered];
	setp.ge.u64 	%p1, %rd2, %rd36;
	@%p1 bra 	$L__BB3_18;
	cvta.to.global.u64 	%rd37, %rd31;
	shl.b64 	%rd38, %rd2, 3;
	add.s64 	%rd3, %rd37, %rd38;
	ld.const.u64 	%rd4, [rows];
	setp.eq.s64 	%p2, %rd4, 0;
	@%p2 bra 	$L__BB3_18;
	ld.global.u64 	%rd5, [%rd3];
	ld.const.u64 	%rd6, [cols];
	setp.eq.s64 	%p3, %rd6, 0;
	mul.lo.s64 	%rd7, %rd4, %rd5;
	@%p3 bra 	$L__BB3_7;
	cvta.to.global.u64 	%rd8, %rd29;
	cvta.to.global.u64 	%rd9, %rd30;
	mul.lo.s64 	%rd10, %rd6, %rd5;
	mov.b64 	%rd63, 0;
$L__BB3_4:
	mul.lo.s64 	%rd25, %rd6, %rd63;
	mov.b64 	%rd64, 0;
$L__BB3_5:
	add.s64 	%rd41, %rd10, %rd64;
	shl.b64 	%rd42, %rd41, 2;
	add.s64 	%rd43, %rd8, %rd42;
	ld.global.u32 	%r9, [%rd43];
	add.s64 	%rd44, %rd25, %rd64;
	shl.b64 	%rd45, %rd44, 2;
	add.s64 	%rd46, %rd9, %rd45;
	ld.global.u32 	%r10, [%rd46];
	and.b32  	%r2, %r10, %r9;
	setp.eq.s32 	%p4, %r2, %r9;
	add.s64 	%rd64, %rd64, 1;
	setp.lt.u64 	%p5, %rd64, %rd6;
	and.pred  	%p6, %p5, %p4;
	@%p6 bra 	$L__BB3_5;
	setp.eq.s32 	%p7, %r2, %r9;
	selp.u16 	%rs1, 1, 0, %p7;
	add.s64 	%rd47, %rd7, %rd63;
	add.s64 	%rd48, %rd1, %rd47;
	st.global.u8 	[%rd48], %rs1;
	add.s64 	%rd63, %rd63, 1;
	setp.ne.s64 	%p8, %rd63, %rd4;
	@%p8 bra 	$L__BB3_4;
	bra.uni 	$L__BB3_18;
$L__BB3_7:
	and.b64  	%rd11, %rd4, 7;
	setp.lt.u64 	%p9, %rd4, 8;
	mov.b64 	%rd61, 0;
	@%p9 bra 	$L__BB3_10;
	and.b64  	%rd61, %rd4, -8;
	add.s64 	%rd50, %rd7, %rd1;
	add.s64 	%rd58, %rd50, 3;
	mov.u64 	%rd59, %rd61;
$L__BB3_9:
	.pragma "nounroll";
	mov.b16 	%rs2, 1;
	st.global.u8 	[%rd58+-3], %rs2;
	st.global.u8 	[%rd58+-2], %rs2;
	st.global.u8 	[%rd58+-1], %rs2;
	st.global.u8 	[%rd58], %rs2;
	st.global.u8 	[%rd58+1], %rs2;
	st.global.u8 	[%rd58+2], %rs2;
	st.global.u8 	[%rd58+3], %rs2;
	st.global.u8 	[%rd58+4], %rs2;
	add.s64 	%rd59, %rd59, -8;
	add.s64 	%rd58, %rd58, 8;
	setp.ne.s64 	%p10, %rd59, 0;
	@%p10 bra 	$L__BB3_9;
$L__BB3_10:
	setp.eq.s64 	%p11, %rd11, 0;
	@%p11 bra 	$L__BB3_18;
	and.b64  	%rd19, %rd4, 3;
	setp.lt.u64 	%p12, %rd11, 4;
	@%p12 bra 	$L__BB3_13;
	add.s64 	%rd51, %rd7, %rd61;
	add.s64 	%rd52, %rd1, %rd51;
	mov.b16 	%rs3, 1;
	st.global.u8 	[%rd52], %rs3;
	st.global.u8 	[%rd52+1], %rs3;
	st.global.u8 	[%rd52+2], %rs3;
	st.global.u8 	[%rd52+3], %rs3;
	add.s64 	%rd61, %rd61, 4;
$L__BB3_13:
	setp.eq.s64 	%p13, %rd19, 0;
	@%p13 bra 	$L__BB3_18;
	setp.eq.s64 	%p14, %rd19, 1;
	@%p14 bra 	$L__BB3_16;
	add.s64 	%rd53, %rd7, %rd61;
	add.s64 	%rd54, %rd1, %rd53;
	mov.b16 	%rs4, 1;
	st.global.u8 	[%rd54], %rs4;
	st.global.u8 	[%rd54+1], %rs4;
	add.s64 	%rd61, %rd61, 2;
$L__BB3_16:
	and.b64  	%rd55, %rd4, 1;
	setp.eq.b64 	%p15, %rd55, 1;
	not.pred 	%p16, %p15;
	@%p16 bra 	$L__BB3_18;
	add.s64 	%rd56, %rd7, %rd61;
	add.s64 	%rd57, %rd1, %rd56;
	mov.b16 	%rs5, 1;
	st.global.u8 	[%rd57], %rs5;
$L__BB3_18:
	ret;

}
	// .globl	_Z25generateBiclusters_no_outPmiS_Pxim
.visible .entry _Z25generateBiclusters_no_outPmiS_Pxim(
	.param .u64 .ptr .align 1 _Z25generateBiclusters_no_outPmiS_Pxim_param_0,
	.param .u32 _Z25generateBiclusters_no_outPmiS_Pxim_param_1,
	.param .u64 .ptr .align 1 _Z25generateBiclusters_no_outPmiS_Pxim_param_2,
	.param .u64 .ptr .align 1 _Z25generateBiclusters_no_outPmiS_Pxim_param_3,
	.param .u32 _Z25generateBiclusters_no_outPmiS_Pxim_param_4,
	.param .u64 _Z25generateBiclusters_no_outPmiS_Pxim_param_5
)
{
	.reg .pred 	%p<15>;
	.reg .b32 	%r<7>;
	.reg .b64 	%rd<57>;

	ld.param.u64 	%rd23, [_Z25generateBiclusters_no_outPmiS_Pxim_param_0];
	ld.param.u64 	%rd24, [_Z25generateBiclusters_no_outPmiS_Pxim_param_2];
	ld.param.u64 	%rd25, [_Z25generateBiclusters_no_outPmiS_Pxim_param_3];
	ld.param.u32 	%r1, [_Z25generateBiclusters_no_outPmiS_Pxim_param_4];
	ld.param.u64 	%rd26, [_Z25generateBiclusters_no_outPmiS_Pxim_param_5];
	mov.u32 	%r2, %ctaid.x;
	mov.u32 	%r3, %ntid.x;
	mov.u32 	%r4, %tid.x;
	mad.lo.s32 	%r5, %r2, %r3, %r4;
	cvt.u64.u32 	%rd27, %r5;
	add.s32 	%r6, %r1, -1;
	cvt.s64.s32 	%rd28, %r6;
	mad.lo.s64 	%rd1, %rd26, %rd28, %rd27;
	ld.global.u64 	%rd29, [numPatFiltered];
	setp.ge.u64 	%p1, %rd1, %rd29;
	@%p1 bra 	$L__BB4_11;
	cvta.to.global.u64 	%rd31, %rd25;
	shl.b64 	%rd32, %rd1, 3;
	add.s64 	%rd2, %rd31, %rd32;
	ld.const.u64 	%rd3, [rows];
	setp.eq.s64 	%p2, %rd3, 0;
	ld.const.s32 	%rd4, [mnr];
	mov.b64 	%rd56, 0;
	@%p2 bra 	$L__BB4_9;
	ld.global.u64 	%rd5, [%rd2];
	ld.const.u64 	%rd6, [cols];
	setp.eq.s64 	%p3, %rd6, 0;
	@%p3 bra 	$L__BB4_7;
	cvta.to.global.u64 	%rd7, %rd23;
	cvta.to.global.u64 	%rd8, %rd24;
	mul.lo.s64 	%rd9, %rd6, %rd5;
	mov.b64 	%rd53, 0;
	mov.u64 	%rd56, %rd53;
$L__BB4_4:
	mul.lo.s64 	%rd15, %rd6, %rd53;
	mov.b64 	%rd55, 0;
$L__BB4_5:
	add.s64 	%rd35, %rd9, %rd55;
	shl.b64 	%rd36, %rd35, 3;
	add.s64 	%rd37, %rd7, %rd36;
	ld.global.u64 	%rd38, [%rd37];
	add.s64 	%rd39, %rd15, %rd55;
	shl.b64 	%rd40, %rd39, 3;
	add.s64 	%rd41, %rd8, %rd40;
	ld.global.u64 	%rd42, [%rd41];
	and.b64  	%rd18, %rd42, %rd38;
	setp.eq.s64 	%p4, %rd18, %rd38;
	add.s64 	%rd55, %rd55, 1;
	setp.lt.u64 	%p5, %rd55, %rd6;
	and.pred  	%p6, %p5, %p4;
	@%p6 bra 	$L__BB4_5;
	setp.eq.s64 	%p7, %rd18, %rd38;
	selp.u64 	%rd44, 1, 0, %p7;
	add.s64 	%rd56, %rd56, %rd44;
	add.s64 	%rd53, %rd53, 1;
	setp.lt.u64 	%p8, %rd53, %rd3;
	setp.le.u64 	%p9, %rd56, %rd4;
	and.pred  	%p10, %p8, %p9;
	@%p10 bra 	$L__BB4_4;
	bra.uni 	$L__BB4_9;
$L__BB4_7:
	add.s64 	%rd48, %rd3, -1;
	min.u64 	%rd49, %rd4, %rd48;
	add.s64 	%rd56, %rd49, 1;
	mov.b64 	%rd52, 0;
$L__BB4_8:
	add.s64 	%rd12, %rd52, 1;
	setp.lt.u64 	%p11, %rd12, %rd3;
	setp.lt.u64 	%p12, %rd52, %rd4;
	and.pred  	%p13, %p11, %p12;
	mov.u64 	%rd52, %rd12;
	@%p13 bra 	$L__BB4_8;
$L__BB4_9:
	setp.lt.u64 	%p14, %rd56, %rd4;
	@%p14 bra 	$L__BB4_11;
	atom.global.add.u64 	%rd51, [totalBiclusters], 1;
$L__BB4_11:
	ret;

}
	// .globl	_Z25generateBiclusters_no_outPjiS_Pxim
.visible .entry _Z25generateBiclusters_no_outPjiS_Pxim(
	.param .u64 .ptr .align 1 _Z25generateBiclusters_no_outPjiS_Pxim_param_0,
	.param .u32 _Z25generateBiclusters_no_outPjiS_Pxim_param_1,
	.param .u64 .ptr .align 1 _Z25generateBiclusters_no_outPjiS_Pxim_param_2,
	.param .u64 .ptr .align 1 _Z25generateBiclusters_no_outPjiS_Pxim_param_3,
	.param .u32 _Z25generateBiclusters_no_outPjiS_Pxim_param_4,
	.param .u64 _Z25generateBiclusters_no_outPjiS_Pxim_param_5
)
{
	.reg .pred 	%p<14>;
	.reg .b32 	%r<25>;
	.reg .b64 	%rd<37>;

	ld.param.u64 	%rd14, [_Z25generateBiclusters_no_outPjiS_Pxim_param_0];
	ld.param.u64 	%rd15, [_Z25generateBiclusters_no_outPjiS_Pxim_param_2];
	ld.param.u64 	%rd16, [_Z25generateBiclusters_no_outPjiS_Pxim_param_3];
	ld.param.u32 	%r8, [_Z25generateBiclusters_no_outPjiS_Pxim_param_4];
	ld.param.u64 	%rd17, [_Z25generateBiclusters_no_outPjiS_Pxim_param_5];
	mov.u32 	%r9, %ctaid.x;
	mov.u32 	%r10, %ntid.x;
	mov.u32 	%r11, %tid.x;
	mad.lo.s32 	%r12, %r9, %r10, %r11;
	cvt.u64.u32 	%rd18, %r12;
	add.s32 	%r13, %r8, -1;
	cvt.s64.s32 	%rd19, %r13;
	mad.lo.s64 	%rd1, %rd17, %rd19, %rd18;
	ld.global.u64 	%rd20, [numPatFiltered];
	setp.ge.u64 	%p1, %rd1, %rd20;
	@%p1 bra 	$L__BB5_9;
	cvta.to.global.u64 	%rd21, %rd16;
	shl.b64 	%rd22, %rd1, 3;
	add.s64 	%rd2, %rd21, %rd22;
	ld.const.u64 	%rd3, [rows];
	setp.eq.s64 	%p2, %rd3, 0;
	ld.const.u32 	%r15, [mnr];
	setp.eq.s32 	%p3, %r15, 0;
	mov.b32 	%r24, 0;
	or.pred  	%p4, %p2, %p3;
	@%p4 bra 	$L__BB5_7;
	ld.global.u64 	%rd4, [%rd2];
	ld.const.u64 	%rd5, [cols];
	setp.eq.s64 	%p5, %rd5, 0;
	@%p5 bra 	$L__BB5_10;
	cvta.to.global.u64 	%rd6, %rd14;
	cvta.to.global.u64 	%rd7, %rd15;
	mul.lo.s64 	%rd8, %rd5, %rd4;
	mov.b32 	%r24, 0;
	mov.b64 	%rd35, 0;
$L__BB5_4:
	mul.lo.s64 	%rd10, %rd5, %rd35;
	mov.b64 	%rd36, 0;
$L__BB5_5:
	add.s64 	%rd25, %rd8, %rd36;
	shl.b64 	%rd26, %rd25, 2;
	add.s64 	%rd27, %rd6, %rd26;
	ld.global.u32 	%r17, [%rd27];
	add.s64 	%rd28, %rd10, %rd36;
	shl.b64 	%rd29, %rd28, 2;
	add.s64 	%rd30, %rd7, %rd29;
	ld.global.u32 	%r18, [%rd30];
	and.b32  	%r5, %r18, %r17;
	setp.eq.s32 	%p6, %r5, %r17;
	add.s64 	%rd36, %rd36, 1;
	setp.lt.u64 	%p7, %rd36, %rd5;
	and.pred  	%p8, %p7, %p6;
	@%p8 bra 	$L__BB5_5;
	setp.eq.s32 	%p9, %r5, %r17;
	selp.u32 	%r20, 1, 0, %p9;
	add.s32 	%r24, %r24, %r20;
	add.s64 	%rd35, %rd35, 1;
	setp.lt.u64 	%p10, %rd35, %rd3;
	setp.lt.u32 	%p11, %r24, %r15;
	and.pred  	%p12, %p10, %p11;
	@%p12 bra 	$L__BB5_4;
$L__BB5_7:
	setp.lt.u32 	%p13, %r24, %r15;
	@%p13 bra 	$L__BB5_9;
	atom.global.add.u64 	%rd34, [totalBiclusters], 1;
$L__BB5_9:
	ret;
$L__BB5_10:
	add.s32 	%r21, %r15, -1;
	cvt.u64.u32 	%rd31, %r21;
	add.s64 	%rd32, %rd3, -1;
	min.u64 	%rd33, %rd31, %rd32;
	cvt.u32.u64 	%r22, %rd33;
	add.s32 	%r24, %r22, 1;
	bra.uni 	$L__BB5_7;

}


// ===== COMPILED SASS (sm_100) =====

	.target	sm_100

	.elftype	@"ET_EXEC"


//--------------------- .note.nv.tkinfo           --------------------------
	.section	.note.nv.tkinfo,"",@"SHT_NOTE"
	.sectionflags	@"SHF_NOTE_NV_TKINFO"
	.tkinfo
        /*0018*/ 	.word	0x00000002
        /*0030*/ 	.string	""
        /*0030*/ 	.string	"ptxas"
        /*0030*/ 	.string	"Cuda compilation tools, release 13.0, V13.0.88"
        /*0030*/ 	.string	"Build cuda_13.0.r13.0/compiler.36424714_0"
        /*0030*/ 	.string	"-arch sm_100 -m 64 "



//--------------------- .note.nv.cuinfo           --------------------------
	.section	.note.nv.cuinfo,"",@"SHT_NOTE"
	.sectionflags	@"SHF_NOTE_NV_CUINFO"
        /*0018*/ 	.short	0x0002
        /*001a*/ 	.short	0x0064
        /*001c*/ 	.short	0x0082
	.zero		2


//--------------------- .nv.info                  --------------------------
	.section	.nv.info,"",@"SHT_CUDA_INFO"
	.align	4


	//----- nvinfo : EIATTR_REGCOUNT
	.align		4
        /*0000*/ 	.byte	0x04, 0x2f
        /*0002*/ 	.short	(.L_9 - .L_8)
	.align		4
.L_8:
        /*0004*/ 	.word	index@(_Z11getPatternsmPmimS_Pxmmim)
        /*0008*/ 	.word	0x00000015


	//----- nvinfo : EIATTR_FRAME_SIZE
	.align		4
.L_9:
        /*000c*/ 	.byte	0x04, 0x11
        /*000e*/ 	.short	(.L_11 - .L_10)
	.align		4
.L_10:
        /*0010*/ 	.word	index@(_Z11getPatternsmPmimS_Pxmmim)
        /*0014*/ 	.word	0x00000000


	//----- nvinfo : EIATTR_REGCOUNT
	.align		4
.L_11:
        /*0018*/ 	.byte	0x04, 0x2f
        /*001a*/ 	.short	(.L_13 - .L_12)
	.align		4
.L_12:
        /*001c*/ 	.word	index@(_Z11getPatternsmPjimS_Pxmmim)
        /*0020*/ 	.word	0x00000015


	//----- nvinfo : EIATTR_FRAME_SIZE
	.align		4
.L_13:
        /*0024*/ 	.byte	0x04, 0x11
        /*0026*/ 	.short	(.L_15 - .L_14)
	.align		4
.L_14:
        /*0028*/ 	.word	index@(_Z11getPatternsmPjimS_Pxmmim)
        /*002c*/ 	.word	0x00000000


	//----- nvinfo : EIATTR_REGCOUNT
	.align		4
.L_15:
        /*0030*/ 	.byte	0x04, 0x2f
        /*0032*/ 	.short	(.L_17 - .L_16)
	.align		4
.L_16:
        /*0034*/ 	.word	index@(_Z18generateBiclustersPmiS_PxPhim)
        /*0038*/ 	.word	0x00000012


	//----- nvinfo : EIATTR_FRAME_SIZE
	.align		4
.L_17:
        /*003c*/ 	.byte	0x04, 0x11
        /*003e*/ 	.short	(.L_19 - .L_18)
	.align		4
.L_18:
        /*0040*/ 	.word	index@(_Z18generateBiclustersPmiS_PxPhim)
        /*0044*/ 	.word	0x00000000


	//----- nvinfo : EIATTR_REGCOUNT
	.align		4
.L_19:
        /*0048*/ 	.byte	0x04, 0x2f
        /*004a*/ 	.short	(.L_21 - .L_20)
	.align		4
.L_20:
        /*004c*/ 	.word	index@(_Z18generateBiclustersPjiS_PxPhim)
        /*0050*/ 	.word	0x00000012


	//----- nvinfo : EIATTR_FRAME_SIZE
	.align		4
.L_21:
        /*0054*/ 	.byte	0x04, 0x11
        /*0056*/ 	.short	(.L_23 - .L_22)
	.align		4
.L_22:
        /*0058*/ 	.word	index@(_Z18generateBiclustersPjiS_PxPhim)
        /*005c*/ 	.word	0x00000000


	//----- nvinfo : EIATTR_REGCOUNT
	.align		4
.L_23:
        /*0060*/ 	.byte	0x04, 0x2f
        /*0062*/ 	.short	(.L_25 - .L_24)
	.align		4
.L_24:
        /*0064*/ 	.word	index@(_Z25generateBiclusters_no_outPmiS_Pxim)
        /*0068*/ 	.word	0x00000014


	//----- nvinfo : EIATTR_FRAME_SIZE
	.align		4
.L_25:
        /*006c*/ 	.byte	0x04, 0x11
        /*006e*/ 	.short	(.L_27 - .L_26)
	.align		4
.L_26:
        /*0070*/ 	.word	index@(_Z25generateBiclusters_no_outPmiS_Pxim)
        /*0074*/ 	.word	0x00000000


	//----- nvinfo : EIATTR_REGCOUNT
	.align		4
.L_27:
        /*0078*/ 	.byte	0x04, 0x2f
        /*007a*/ 	.short	(.L_29 - .L_28)
	.align		4
.L_28:
        /*007c*/ 	.word	index@(_Z25generateBiclusters_no_outPjiS_Pxim)
        /*0080*/ 	.word	0x00000012


	//----- nvinfo : EIATTR_FRAME_SIZE
	.align		4
.L_29:
        /*0084*/ 	.byte	0x04, 0x11
        /*0086*/ 	.short	(.L_31 - .L_30)
	.align		4
.L_30:
        /*0088*/ 	.word	index@(_Z25generateBiclusters_no_outPjiS_Pxim)
        /*008c*/ 	.word	0x00000000


	//----- nvinfo : EIATTR_MIN_STACK_SIZE
	.align		4
.L_31:
        /*0090*/ 	.byte	0x04, 0x12
        /*0092*/ 	.short	(.L_33 - .L_32)
	.align		4
.L_32:
        /*0094*/ 	.word	index@(_Z25generateBiclusters_no_outPjiS_Pxim)
        /*0098*/ 	.word	0x00000000


	//----- nvinfo : EIATTR_MIN_STACK_SIZE
	.align		4
.L_33:
        /*009c*/ 	.byte	0x04, 0x12
        /*009e*/ 	.short	(.L_35 - .L_34)
	.align		4
.L_34:
        /*00a0*/ 	.word	index@(_Z25generateBiclusters_no_outPmiS_Pxim)
        /*00a4*/ 	.word	0x00000000


	//----- nvinfo : EIATTR_MIN_STACK_SIZE
	.align		4
.L_35:
        /*00a8*/ 	.byte	0x04, 0x12
        /*00aa*/ 	.short	(.L_37 - .L_36)
	.align		4
.L_36:
        /*00ac*/ 	.word	index@(_Z18generateBiclustersPjiS_PxPhim)
        /*00b0*/ 	.word	0x00000000


	//----- nvinfo : EIATTR_MIN_STACK_SIZE
	.align		4
.L_37:
        /*00b4*/ 	.byte	0x04, 0x12
        /*00b6*/ 	.short	(.L_39 - .L_38)
	.align		4
.L_38:
        /*00b8*/ 	.word	index@(_Z18generateBiclustersPmiS_PxPhim)
        /*00bc*/ 	.word	0x00000000


	//----- nvinfo : EIATTR_MIN_STACK_SIZE
	.align		4
.L_39:
        /*00c0*/ 	.byte	0x04, 0x12
        /*00c2*/ 	.short	(.L_41 - .L_40)
	.align		4
.L_40:
        /*00c4*/ 	.word	index@(_Z11getPatternsmPjimS_Pxmmim)
        /*00c8*/ 	.word	0x00000000


	//----- nvinfo : EIATTR_MIN_STACK_SIZE
	.align		4
.L_41:
        /*00cc*/ 	.byte	0x04, 0x12
        /*00ce*/ 	.short	(.L_43 - .L_42)
	.align		4
.L_42:
        /*00d0*/ 	.word	index@(_Z11getPatternsmPmimS_Pxmmim)
        /*00d4*/ 	.word	0x00000000
.L_43:


//--------------------- .nv.compat                --------------------------
	.section	.nv.compat,"",@"SHT_CUDA_COMPAT_INFO"
	.align	4
        /*0000*/ 	.byte	0x02, 0x09, 0x00, 0x00, 0x02, 0x02, 0x01, 0x00, 0x02, 0x05, 0x05, 0x00, 0x03, 0x07, 0x01, 0x01
        /*0010*/ 	.byte	0x02, 0x03, 0x00, 0x00, 0x02, 0x06, 0x01, 0x00, 0x04, 0x0b, 0x08, 0x00, 0x09, 0x00, 0x00, 0x00
        /*0020*/ 	.byte	0x00, 0x00, 0x00, 0x00


//--------------------- .nv.info._Z25generateBiclusters_no_outPjiS_Pxim --------------------------
	.section	.nv.info._Z25generateBiclusters_no_outPjiS_Pxim,"",@"SHT_CUDA_INFO"
	.sectionflags	@""
	.align	4


	//----- nvinfo : EIATTR_CUDA_API_VERSION
	.align		4
        /*0000*/ 	.byte	0x04, 0x37
        /*0002*/ 	.short	(.L_45 - .L_44)
.L_44:
        /*0004*/ 	.word	0x00000082


	//----- nvinfo : EIATTR_KPARAM_INFO
	.align		4
.L_45:
        /*0008*/ 	.byte	0x04, 0x17
        /*000a*/ 	.short	(.L_47 - .L_46)
.L_46:
        /*000c*/ 	.word	0x00000000
        /*0010*/ 	.short	0x0005
        /*0012*/ 	.short	0x0028
        /*0014*/ 	.byte	0x00, 0xf0, 0x21, 0x00


	//----- nvinfo : EIATTR_KPARAM_INFO
	.align		4
.L_47:
        /*0018*/ 	.byte	0x04, 0x17
        /*001a*/ 	.short	(.L_49 - .L_48)
.L_48:
        /*001c*/ 	.word	0x00000000
        /*0020*/ 	.short	0x0004
        /*0022*/ 	.short	0x0020
        /*0024*/ 	.byte	0x00, 0xf0, 0x11, 0x00


	//----- nvinfo : EIATTR_KPARAM_INFO
	.align		4
.L_49:
        /*0028*/ 	.byte	0x04, 0x17
        /*002a*/ 	.short	(.L_51 - .L_50)
.L_50:
        /*002c*/ 	.word	0x00000000
        /*0030*/ 	.short	0x0003
        /*0032*/ 	.short	0x0018
        /*0034*/ 	.byte	0x00, 0xf5, 0x21, 0x00


	//----- nvinfo : EIATTR_KPARAM_INFO
	.align		4
.L_51:
        /*0038*/ 	.byte	0x04, 0x17
        /*003a*/ 	.short	(.L_53 - .L_52)
.L_52:
        /*003c*/ 	.word	0x00000000
        /*0040*/ 	.short	0x0002
        /*0042*/ 	.short	0x0010
        /*0044*/ 	.byte	0x00, 0xf5, 0x21, 0x00


	//----- nvinfo : EIATTR_KPARAM_INFO
	.align		4
.L_53:
        /*0048*/ 	.byte	0x04, 0x17
        /*004a*/ 	.short	(.L_55 - .L_54)
.L_54:
        /*004c*/ 	.word	0x00000000
        /*0050*/ 	.short	0x0001
        /*0052*/ 	.short	0x0008
        /*0054*/ 	.byte	0x00, 0xf0, 0x11, 0x00


	//----- nvinfo : EIATTR_KPARAM_INFO
	.align		4
.L_55:
        /*0058*/ 	.byte	0x04, 0x17
        /*005a*/ 	.short	(.L_57 - .L_56)
.L_56:
        /*005c*/ 	.word	0x00000000
        /*0060*/ 	.short	0x0000
        /*0062*/ 	.short	0x0000
        /*0064*/ 	.byte	0x00, 0xf5, 0x21, 0x00


	//----- nvinfo : EIATTR_SPARSE_MMA_MASK
	.align		4
.L_57:
        /*0068*/ 	.byte	0x03, 0x50
        /*006a*/ 	.short	0x0000


	//----- nvinfo : EIATTR_MAXREG_COUNT
	.align		4
        /*006c*/ 	.byte	0x03, 0x1b
        /*006e*/ 	.short	0x00ff


	//----- nvinfo : EIATTR_MERCURY_ISA_VERSION
	.align		4
        /*0070*/ 	.byte	0x03, 0x5f
        /*0072*/ 	.short	0x0101


	//----- nvinfo : EIATTR_INT_WARP_WIDE_INSTR_OFFSETS
	.align		4
        /*0074*/ 	.byte	0x04, 0x31
        /*0076*/ 	.short	(.L_59 - .L_58)


	//   ....[0]....
.L_58:
        /*0078*/ 	.word	0x000005e0


	//----- nvinfo : EIATTR_VRC_CTA_INIT_COUNT
	.align		4
.L_59:
        /*007c*/ 	.byte	0x02, 0x4a
	.zero		1
	.zero		1


	//----- nvinfo : EIATTR_EXIT_INSTR_OFFSETS
	.align		4
        /*0080*/ 	.byte	0x04, 0x1c
        /*0082*/ 	.short	(.L_61 - .L_60)


	//   ....[0]....
.L_60:
        /*0084*/ 	.word	0x00000130


	//   ....[1]....
        /*0088*/ 	.word	0x000005b0


	//   ....[2]....
        /*008c*/ 	.word	0x00000690


	//----- nvinfo : EIATTR_CRS_STACK_SIZE
	.align		4
.L_61:
        /*0090*/ 	.byte	0x04, 0x1e
        /*0092*/ 	.short	(.L_63 - .L_62)
.L_62:
        /*0094*/ 	.word	0x00000000


	//----- nvinfo : EIATTR_CBANK_PARAM_SIZE
	.align		4
.L_63:
        /*0098*/ 	.byte	0x03, 0x19
        /*009a*/ 	.short	0x0030


	//----- nvinfo : EIATTR_PARAM_CBANK
	.align		4
        /*009c*/ 	.byte	0x04, 0x0a
        /*009e*/ 	.short	(.L_65 - .L_64)
	.align		4
.L_64:
        /*00a0*/ 	.word	index@(.nv.constant0._Z25generateBiclusters_no_outPjiS_Pxim)
        /*00a4*/ 	.short	0x0380
        /*00a6*/ 	.short	0x0030


	//----- nvinfo : EIATTR_SW_WAR
	.align		4
.L_65:
        /*00a8*/ 	.byte	0x04, 0x36
        /*00aa*/ 	.short	(.L_67 - .L_66)
.L_66:
        /*00ac*/ 	.word	0x00000008
.L_67:


//--------------------- .nv.info._Z25generateBiclusters_no_outPmiS_Pxim --------------------------
	.section	.nv.info._Z25generateBiclusters_no_outPmiS_Pxim,"",@"SHT_CUDA_INFO"
	.sectionflags	@""
	.align	4


	//----- nvinfo : EIATTR_CUDA_API_VERSION
	.align		4
        /*0000*/ 	.byte	0x04, 0x37
        /*0002*/ 	.short	(.L_69 - .L_68)
.L_68:
        /*0004*/ 	.word	0x00000082


	//----- nvinfo : EIATTR_KPARAM_INFO
	.align		4
.L_69:
        /*0008*/ 	.byte	0x04, 0x17
        /*000a*/ 	.short	(.L_71 - .L_70)
.L_70:
        /*000c*/ 	.word	0x00000000
        /*0010*/ 	.short	0x0005
        /*0012*/ 	.short	0x0028
        /*0014*/ 	.byte	0x00, 0xf0, 0x21, 0x00


	//----- nvinfo : EIATTR_KPARAM_INFO
	.align		4
.L_71:
        /*0018*/ 	.byte	0x04, 0x17
        /*001a*/ 	.short	(.L_73 - .L_72)
.L_72:
        /*001c*/ 	.word	0x00000000
        /*0020*/ 	.short	0x0004
        /*0022*/ 	.short	0x0020
        /*0024*/ 	.byte	0x00, 0xf0, 0x11, 0x00


	//----- nvinfo : EIATTR_KPARAM_INFO
	.align		4
.L_73:
        /*0028*/ 	.byte	0x04, 0x17
        /*002a*/ 	.short	(.L_75 - .L_74)
.L_74:
        /*002c*/ 	.word	0x00000000
        /*0030*/ 	.short	0x0003
        /*0032*/ 	.short	0x0018
        /*0034*/ 	.byte	0x00, 0xf5, 0x21, 0x00


	//----- nvinfo : EIATTR_KPARAM_INFO
	.align		4
.L_75:
        /*0038*/ 	.byte	0x04, 0x17
        /*003a*/ 	.short	(.L_77 - .L_76)
.L_76:
        /*003c*/ 	.word	0x00000000
        /*0040*/ 	.short	0x0002
        /*0042*/ 	.short	0x0010
        /*0044*/ 	.byte	0x00, 0xf5, 0x21, 0x00


	//----- nvinfo : EIATTR_KPARAM_INFO
	.align		4
.L_77:
        /*0048*/ 	.byte	0x04, 0x17
        /*004a*/ 	.short	(.L_79 - .L_78)
.L_78:
        /*004c*/ 	.word	0x00000000
        /*0050*/ 	.short	0x0001
        /*0052*/ 	.short	0x0008
        /*0054*/ 	.byte	0x00, 0xf0, 0x11, 0x00


	//----- nvinfo : EIATTR_KPARAM_INFO
	.align		4
.L_79:
        /*0058*/ 	.byte	0x04, 0x17
        /*005a*/ 	.short	(.L_81 - .L_80)
.L_80:
        /*005c*/ 	.word	0x00000000
        /*0060*/ 	.short	0x0000
        /*0062*/ 	.short	0x0000
        /*0064*/ 	.byte	0x00, 0xf5, 0x21, 0x00


	//----- nvinfo : EIATTR_SPARSE_MMA_MASK
	.align		4
.L_81:
        /*0068*/ 	.byte	0x03, 0x50
        /*006a*/ 	.short	0x0000


	//----- nvinfo : EIATTR_MAXREG_COUNT
	.align		4
        /*006c*/ 	.byte	0x03, 0x1b
        /*006e*/ 	.short	0x00ff


	//----- nvinfo : EIATTR_MERCURY_ISA_VERSION
	.align		4
        /*0070*/ 	.byte	0x03, 0x5f
        /*0072*/ 	.short	0x0101


	//----- nvinfo : EIATTR_INT_WARP_WIDE_INSTR_OFFSETS
	.align		4
        /*0074*/ 	.byte	0x04, 0x31
        /*0076*/ 	.short	(.L_83 - .L_82)


	//   ....[0]....
.L_82:
        /*0078*/ 	.word	0x00000600


	//----- nvinfo : EIATTR_VRC_CTA_INIT_COUNT
	.align		4
.L_83:
        /*007c*/ 	.byte	0x02, 0x4a
	.zero		1
	.zero		1


	//----- nvinfo : EIATTR_EXIT_INSTR_OFFSETS
	.align		4
        /*0080*/ 	.byte	0x04, 0x1c
        /*0082*/ 	.short	(.L_85 - .L_84)


	//   ....[0]....
.L_84:
        /*0084*/ 	.word	0x00000130


	//   ....[1]....
        /*0088*/ 	.word	0x000005d0


	//   ....[2]....
        /*008c*/ 	.word	0x000006b0


	//----- nvinfo : EIATTR_CRS_STACK_SIZE
	.align		4
.L_85:
        /*0090*/ 	.byte	0x04, 0x1e
        /*0092*/ 	.short	(.L_87 - .L_86)
.L_86:
        /*0094*/ 	.word	0x00000000


	//----- nvinfo : EIATTR_CBANK_PARAM_SIZE
	.align		4
.L_87:
        /*0098*/ 	.byte	0x03, 0x19
        /*009a*/ 	.short	0x0030


	//----- nvinfo : EIATTR_PARAM_CBANK
	.align		4
        /*009c*/ 	.byte	0x04, 0x0a
        /*009e*/ 	.short	(.L_89 - .L_88)
	.align		4
.L_88:
        /*00a0*/ 	.word	index@(.nv.constant0._Z25generateBiclusters_no_outPmiS_Pxim)
        /*00a4*/ 	.short	0x0380
        /*00a6*/ 	.short	0x0030


	//----- nvinfo : EIATTR_SW_WAR
	.align		4
.L_89:
        /*00a8*/ 	.byte	0x04, 0x36
        /*00aa*/ 	.short	(.L_91 - .L_90)
.L_90:
        /*00ac*/ 	.word	0x00000008
.L_91:


//--------------------- .nv.info._Z18generateBiclustersPjiS_PxPhim --------------------------
	.section	.nv.info._Z18generateBiclustersPjiS_PxPhim,"",@"SHT_CUDA_INFO"
	.sectionflags	@""
	.align	4


	//----- nvinfo : EIATTR_CUDA_API_VERSION
	.align		4
        /*0000*/ 	.byte	0x04, 0x37
        /*0002*/ 	.short	(.L_93 - .L_92)
.L_92:
        /*0004*/ 	.word	0x00000082


	//----- nvinfo : EIATTR_KPARAM_INFO
	.align		4
.L_93:
        /*0008*/ 	.byte	0x04, 0x17
        /*000a*/ 	.short	(.L_95 - .L_94)
.L_94:
        /*000c*/ 	.word	0x00000000
        /*0010*/ 	.short	0x0006
        /*0012*/ 	.short	0x0030
        /*0014*/ 	.byte	0x00, 0xf0, 0x21, 0x00


	//----- nvinfo : EIATTR_KPARAM_INFO
	.align		4
.L_95:
        /*0018*/ 	.byte	0x04, 0x17
        /*001a*/ 	.short	(.L_97 - .L_96)
.L_96:
        /*001c*/ 	.word	0x00000000
        /*0020*/ 	.short	0x0005
        /*0022*/ 	.short	0x0028
        /*0024*/ 	.byte	0x00, 0xf0, 0x11, 0x00


	//----- nvinfo : EIATTR_KPARAM_INFO
	.align		4
.L_97:
        /*0028*/ 	.byte	0x04, 0x17
        /*002a*/ 	.short	(.L_99 - .L_98)
.L_98:
        /*002c*/ 	.word	0x00000000
        /*0030*/ 	.short	0x0004
        /*0032*/ 	.short	0x0020
        /*0034*/ 	.byte	0x00, 0xf5, 0x21, 0x00


	//----- nvinfo : EIATTR_KPARAM_INFO
	.align		4
.L_99:
        /*0038*/ 	.byte	0x04, 0x17
        /*003a*/ 	.short	(.L_101 - .L_100)
.L_100:
        /*003c*/ 	.word	0x00000000
        /*0040*/ 	.short	0x0003
        /*0042*/ 	.short	0x0018
        /*0044*/ 	.byte	0x00, 0xf5, 0x21, 0x00


	//----- nvinfo : EIATTR_KPARAM_INFO
	.align		4
.L_101:
        /*0048*/ 	.byte	0x04, 0x17
        /*004a*/ 	.short	(.L_103 - .L_102)
.L_102:
        /*004c*/ 	.word	0x00000000
        /*0050*/ 	.short	0x0002
        /*0052*/ 	.short	0x0010
        /*0054*/ 	.byte	0x00, 0xf5, 0x21, 0x00


	//----- nvinfo : EIATTR_KPARAM_INFO
	.align		4
.L_103:
        /*0058*/ 	.byte	0x04, 0x17
        /*005a*/ 	.short	(.L_105 - .L_104)
.L_104:
        /*005c*/ 	.word	0x00000000
        /*0060*/ 	.short	0x0001
        /*0062*/ 	.short	0x0008
        /*0064*/ 	.byte	0x00, 0xf0, 0x11, 0x00


	//----- nvinfo : EIATTR_KPARAM_INFO
	.align		4
.L_105:
        /*0068*/ 	.byte	0x04, 0x17
        /*006a*/ 	.short	(.L_107 - .L_106)
.L_106:
        /*006c*/ 	.word	0x00000000
        /*0070*/ 	.short	0x0000
        /*0072*/ 	.short	0x0000
        /*0074*/ 	.byte	0x00, 0xf5, 0x21, 0x00


	//----- nvinfo : EIATTR_SPARSE_MMA_MASK
	.align		4
.L_107:
        /*0078*/ 	.byte	0x03, 0x50
        /*007a*/ 	.short	0x0000


	//----- nvinfo : EIATTR_MAXREG_COUNT
	.align		4
        /*007c*/ 	.byte	0x03, 0x1b
        /*007e*/ 	.short	0x00ff


	//----- nvinfo : EIATTR_MERCURY_ISA_VERSION
	.align		4
        /*0080*/ 	.byte	0x03, 0x5f
        /*0082*/ 	.short	0x0101


	//----- nvinfo : EIATTR_VRC_CTA_INIT_COUNT
	.align		4
        /*0084*/ 	.byte	0x02, 0x4a
	.zero		1
	.zero		1


	//----- nvinfo : EIATTR_EXIT_INSTR_OFFSETS
	.align		4
        /*0088*/ 	.byte	0x04, 0x1c
        /*008a*/ 	.short	(.L_109 - .L_108)


	//   ....[0]....
.L_108:
        /*008c*/ 	.word	0x00000130


	//   ....[1]....
        /*0090*/ 	.word	0x000001a0


	//   ....[2]....
        /*0094*/ 	.word	0x000004f0


	//   ....[3]....
        /*0098*/ 	.word	0x00000740


	//   ....[4]....
        /*009c*/ 	.word	0x00000880


	//   ....[5]....
        /*00a0*/ 	.word	0x000009a0


	//   ....[6]....
        /*00a4*/ 	.word	0x00000a30


	//----- nvinfo : EIATTR_CRS_STACK_SIZE
	.align		4
.L_109:
        /*00a8*/ 	.byte	0x04, 0x1e
        /*00aa*/ 	.short	(.L_111 - .L_110)
.L_110:
        /*00ac*/ 	.word	0x00000000


	//----- nvinfo : EIATTR_CBANK_PARAM_SIZE
	.align		4
.L_111:
        /*00b0*/ 	.byte	0x03, 0x19
        /*00b2*/ 	.short	0x0038


	//----- nvinfo : EIATTR_PARAM_CBANK
	.align		4
        /*00b4*/ 	.byte	0x04, 0x0a
        /*00b6*/ 	.short	(.L_113 - .L_112)
	.align		4
.L_112:
        /*00b8*/ 	.word	index@(.nv.constant0._Z18generateBiclustersPjiS_PxPhim)
        /*00bc*/ 	.short	0x0380
        /*00be*/ 	.short	0x0038


	//----- nvinfo : EIATTR_SW_WAR
	.align		4
.L_113:
        /*00c0*/ 	.byte	0x04, 0x36
        /*00c2*/ 	.short	(.L_115 - .L_114)
.L_114:
        /*00c4*/ 	.word	0x00000008
.L_115:


//--------------------- .nv.info._Z18generateBiclustersPmiS_PxPhim --------------------------
	.section	.nv.info._Z18generateBiclustersPmiS_PxPhim,"",@"SHT_CUDA_INFO"
	.sectionflags	@""
	.align	4


	//----- nvinfo : EIATTR_CUDA_API_VERSION
	.align		4
        /*0000*/ 	.byte	0x04, 0x37
        /*0002*/ 	.short	(.L_117 - .L_116)
.L_116:
        /*0004*/ 	.word	0x00000082


	//----- nvinfo : EIATTR_KPARAM_INFO
	.align		4
.L_117:
        /*0008*/ 	.byte	0x04, 0x17
        /*000a*/ 	.short	(.L_119 - .L_118)
.L_118:
        /*000c*/ 	.word	0x00000000
        /*0010*/ 	.short	0x0006
        /*0012*/ 	.short	0x0030
        /*0014*/ 	.byte	0x00, 0xf0, 0x21, 0x00


	//----- nvinfo : EIATTR_KPARAM_INFO
	.align		4
.L_119:
        /*0018*/ 	.byte	0x04, 0x17
        /*001a*/ 	.short	(.L_121 - .L_120)
.L_120:
        /*001c*/ 	.word	0x00000000
        /*0020*/ 	.short	0x0005
        /*0022*/ 	.short	0x0028
        /*0024*/ 	.byte	0x00, 0xf0, 0x11, 0x00


	//----- nvinfo : EIATTR_KPARAM_INFO
	.align		4
.L_121:
        /*0028*/ 	.byte	0x04, 0x17
        /*002a*/ 	.short	(.L_123 - .L_122)
.L_122:
        /*002c*/ 	.word	0x00000000
        /*0030*/ 	.short	0x0004
        /*0032*/ 	.short	0x0020
        /*0034*/ 	.byte	0x00, 0xf5, 0x21, 0x00


	//----- nvinfo : EIATTR_KPARAM_INFO
	.align		4
.L_123:
        /*0038*/ 	.byte	0x04, 0x17
        /*003a*/ 	.short	(.L_125 - .L_124)
.L_124:
        /*003c*/ 	.word	0x00000000
        /*0040*/ 	.short	0x0003
        /*0042*/ 	.short	0x0018
        /*0044*/ 	.byte	0x00, 0xf5, 0x21, 0x00


	//----- nvinfo : EIATTR_KPARAM_INFO
	.align		4
.L_125:
        /*0048*/ 	.byte	0x04, 0x17
        /*004a*/ 	.short	(.L_127 - .L_126)
.L_126:
        /*004c*/ 	.word	0x00000000
        /*0050*/ 	.short	0x0002
        /*0052*/ 	.short	0x0010
        /*0054*/ 	.byte	0x00, 0xf5, 0x21, 0x00


	//----- nvinfo : EIATTR_KPARAM_INFO
	.align		4
.L_127:
        /*0058*/ 	.byte	0x04, 0x17
        /*005a*/ 	.short	(.L_129 - .L_128)
.L_128:
        /*005c*/ 	.word	0x00000000
        /*0060*/ 	.short	0x0001
        /*0062*/ 	.short	0x0008
        /*0064*/ 	.byte	0x00, 0xf0, 0x11, 0x00


	//----- nvinfo : EIATTR_KPARAM_INFO
	.align		4
.L_129:
        /*0068*/ 	.byte	0x04, 0x17
        /*006a*/ 	.short	(.L_131 - .L_130)
.L_130:
        /*006c*/ 	.word	0x00000000
        /*0070*/ 	.short	0x0000
        /*0072*/ 	.short	0x0000
        /*0074*/ 	.byte	0x00, 0xf5, 0x21, 0x00


	//----- nvinfo : EIATTR_SPARSE_MMA_MASK
	.align		4
.L_131:
        /*0078*/ 	.byte	0x03, 0x50
        /*007a*/ 	.short	0x0000


	//----- nvinfo : EIATTR_MAXREG_COUNT
	.align		4
        /*007c*/ 	.byte	0x03, 0x1b
        /*007e*/ 	.short	0x00ff


	//----- nvinfo : EIATTR_MERCURY_ISA_VERSION
	.align		4
        /*0080*/ 	.byte	0x03, 0x5f
        /*0082*/ 	.short	0x0101


	//----- nvinfo : EIATTR_VRC_CTA_INIT_COUNT
	.align		4
        /*0084*/ 	.byte	0x02, 0x4a
	.zero		1
	.zero		1


	//----- nvinfo : EIATTR_EXIT_INSTR_OFFSETS
	.align		4
        /*0088*/ 	.byte	0x04, 0x1c
        /*008a*/ 	.short	(.L_133 - .L_132)


	//   ....[0]....
.L_132:
        /*008c*/ 	.word	0x00000130


	//   ....[1]....
        /*0090*/ 	.word	0x000001a0


	//   ....[2]....
        /*0094*/ 	.word	0x00000500


	//   ....[3]....
        /*0098*/ 	.word	0x00000750


	//   ....[4]....
        /*009c*/ 	.word	0x00000890


	//   ....[5]....
        /*00a0*/ 	.word	0x000009b0


	//   ....[6]....
        /*00a4*/ 	.word	0x00000a40


	//----- nvinfo : EIATTR_CRS_STACK_SIZE
	.align		4
.L_133:
        /*00a8*/ 	.byte	0x04, 0x1e
        /*00aa*/ 	.short	(.L_135 - .L_134)
.L_134:
        /*00ac*/ 	.word	0x00000000


	//----- nvinfo : EIATTR_CBANK_PARAM_SIZE
	.align		4
.L_135:
        /*00b0*/ 	.byte	0x03, 0x19
        /*00b2*/ 	.short	0x0038


	//----- nvinfo : EIATTR_PARAM_CBANK
	.align		4
        /*00b4*/ 	.byte	0x04, 0x0a
        /*00b6*/ 	.short	(.L_137 - .L_136)
	.align		4
.L_136:
        /*00b8*/ 	.word	index@(.nv.constant0._Z18generateBiclustersPmiS_PxPhim)
        /*00bc*/ 	.short	0x0380
        /*00be*/ 	.short	0x0038


	//----- nvinfo : EIATTR_SW_WAR
	.align		4
.L_137:
        /*00c0*/ 	.byte	0x04, 0x36
        /*00c2*/ 	.short	(.L_139 - .L_138)
.L_138:
        /*00c4*/ 	.word	0x00000008
.L_139:


//--------------------- .nv.info._Z11getPatternsmPjimS_Pxmmim --------------------------
	.section	.nv.info._Z11getPatternsmPjimS_Pxmmim,"",@"SHT_CUDA_INFO"
	.sectionflags	@""
	.align	4


	//----- nvinfo : EIATTR_CUDA_API_VERSION
	.align		4
        /*0000*/ 	.byte	0x04, 0x37
        /*0002*/ 	.short	(.L_141 - .L_140)
.L_140:
        /*0004*/ 	.word	0x00000082


	//----- nvinfo : EIATTR_KPARAM_INFO
	.align		4
.L_141:
        /*0008*/ 	.byte	0x04, 0x17
        /*000a*/ 	.short	(.L_143 - .L_142)
.L_142:
        /*000c*/ 	.word	0x00000000
        /*0010*/ 	.short	0x0009
        /*0012*/ 	.short	0x0048
        /*0014*/ 	.byte	0x00, 0xf0, 0x21, 0x00


	//----- nvinfo : EIATTR_KPARAM_INFO
	.align		4
.L_143:
        /*0018*/ 	.byte	0x04, 0x17
        /*001a*/ 	.short	(.L_145 - .L_144)
.L_144:
        /*001c*/ 	.word	0x00000000
        /*0020*/ 	.short	0x0008
        /*0022*/ 	.short	0x0040
        /*0024*/ 	.byte	0x00, 0xf0, 0x11, 0x00


	//----- nvinfo : EIATTR_KPARAM_INFO
	.align		4
.L_145:
        /*0028*/ 	.byte	0x04, 0x17
        /*002a*/ 	.short	(.L_147 - .L_146)
.L_146:
        /*002c*/ 	.word	0x00000000
        /*0030*/ 	.short	0x0007
        /*0032*/ 	.short	0x0038
        /*0034*/ 	.byte	0x00, 0xf0, 0x21, 0x00


	//----- nvinfo : EIATTR_KPARAM_INFO
	.align		4
.L_147:
        /*0038*/ 	.byte	0x04, 0x17
        /*003a*/ 	.short	(.L_149 - .L_148)
.L_148:
        /*003c*/ 	.word	0x00000000
        /*0040*/ 	.short	0x0006
        /*0042*/ 	.short	0x0030
        /*0044*/ 	.byte	0x00, 0xf0, 0x21, 0x00


	//----- nvinfo : EIATTR_KPARAM_INFO
	.align		4
.L_149:
        /*0048*/ 	.byte	0x04, 0x17
        /*004a*/ 	.short	(.L_151 - .L_150)
.L_150:
        /*004c*/ 	.word	0x00000000
        /*0050*/ 	.short	0x0005
        /*0052*/ 	.short	0x0028
        /*0054*/ 	.byte	0x00, 0xf5, 0x21, 0x00


	//----- nvinfo : EIATTR_KPARAM_INFO
	.align		4
.L_151:
        /*0058*/ 	.byte	0x04, 0x17
        /*005a*/ 	.short	(.L_153 - .L_152)
.L_152:
        /*005c*/ 	.word	0x00000000
        /*0060*/ 	.short	0x0004
        /*0062*/ 	.short	0x0020
        /*0064*/ 	.byte	0x00, 0xf5, 0x21, 0x00


	//----- nvinfo : EIATTR_KPARAM_INFO
	.align		4
.L_153:
        /*0068*/ 	.byte	0x04, 0x17
        /*006a*/ 	.short	(.L_155 - .L_154)
.L_154:
        /*006c*/ 	.word	0x00000000
        /*0070*/ 	.short	0x0003
        /*0072*/ 	.short	0x0018
        /*0074*/ 	.byte	0x00, 0xf0, 0x21, 0x00


	//----- nvinfo : EIATTR_KPARAM_INFO
	.align		4
.L_155:
        /*0078*/ 	.byte	0x04, 0x17
        /*007a*/ 	.short	(.L_157 - .L_156)
.L_156:
        /*007c*/ 	.word	0x00000000
        /*0080*/ 	.short	0x0002
        /*0082*/ 	.short	0x0010
        /*0084*/ 	.byte	0x00, 0xf0, 0x11, 0x00


	//----- nvinfo : EIATTR_KPARAM_INFO
	.align		4
.L_157:
        /*0088*/ 	.byte	0x04, 0x17
        /*008a*/ 	.short	(.L_159 - .L_158)
.L_158:
        /*008c*/ 	.word	0x00000000
        /*0090*/ 	.short	0x0001
        /*0092*/ 	.short	0x0008
        /*0094*/ 	.byte	0x00, 0xf5, 0x21, 0x00


	//----- nvinfo : EIATTR_KPARAM_INFO
	.align		4
.L_159:
        /*0098*/ 	.byte	0x04, 0x17
        /*009a*/ 	.short	(.L_161 - .L_160)
.L_160:
        /*009c*/ 	.word	0x00000000
        /*00a0*/ 	.short	0x0000
        /*00a2*/ 	.short	0x0000
        /*00a4*/ 	.byte	0x00, 0xf0, 0x21, 0x00


	//----- nvinfo : EIATTR_SPARSE_MMA_MASK
	.align		4
.L_161:
        /*00a8*/ 	.byte	0x03, 0x50
        /*00aa*/ 	.short	0x0000


	//----- nvinfo : EIATTR_MAXREG_COUNT
	.align		4
        /*00ac*/ 	.byte	0x03, 0x1b
        /*00ae*/ 	.short	0x00ff


	//----- nvinfo : EIATTR_MERCURY_ISA_VERSION
	.align		4
        /*00b0*/ 	.byte	0x03, 0x5f
        /*00b2*/ 	.short	0x0101


	//----- nvinfo : EIATTR_INT_WARP_WIDE_INSTR_OFFSETS
	.align		4
        /*00b4*/ 	.byte	0x04, 0x31
        /*00b6*/ 	.short	(.L_163 - .L_162)


	//   ....[0]....
.L_162:
        /*00b8*/ 	.word	0x000007c0


	//   ....[1]....
        /*00bc*/ 	.word	0x000008d0


	//   ....[2]....
        /*00c0*/ 	.word	0x000008e0


	//----- nvinfo : EIATTR_VRC_CTA_INIT_COUNT
	.align		4
.L_163:
        /*00c4*/ 	.byte	0x02, 0x4a
	.zero		1
	.zero		1


	//----- nvinfo : EIATTR_EXIT_INSTR_OFFSETS
	.align		4
        /*00c8*/ 	.byte	0x04, 0x1c
        /*00ca*/ 	.short	(.L_165 - .L_164)


	//   ....[0]....
.L_164:
        /*00cc*/ 	.word	0x000001c0


	//   ....[1]....
        /*00d0*/ 	.word	0x00000450


	//   ....[2]....
        /*00d4*/ 	.word	0x000007a0


	//   ....[3]....
        /*00d8*/ 	.word	0x00000950


	//----- nvinfo : EIATTR_CRS_STACK_SIZE
	.align		4
.L_165:
        /*00dc*/ 	.byte	0x04, 0x1e
        /*00de*/ 	.short	(.L_167 - .L_166)
.L_166:
        /*00e0*/ 	.word	0x00000000


	//----- nvinfo : EIATTR_CBANK_PARAM_SIZE
	.align		4
.L_167:
        /*00e4*/ 	.byte	0x03, 0x19
        /*00e6*/ 	.short	0x0050


	//----- nvinfo : EIATTR_PARAM_CBANK
	.align		4
        /*00e8*/ 	.byte	0x04, 0x0a
        /*00ea*/ 	.short	(.L_169 - .L_168)
	.align		4
.L_168:
        /*00ec*/ 	.word	index@(.nv.constant0._Z11getPatternsmPjimS_Pxmmim)
        /*00f0*/ 	.short	0x0380
        /*00f2*/ 	.short	0x0050


	//----- nvinfo : EIATTR_SW_WAR
	.align		4
.L_169:
        /*00f4*/ 	.byte	0x04, 0x36
        /*00f6*/ 	.short	(.L_171 - .L_170)
.L_170:
        /*00f8*/ 	.word	0x00000008
.L_171:


//--------------------- .nv.info._Z11getPatternsmPmimS_Pxmmim --------------------------
	.section	.nv.info._Z11getPatternsmPmimS_Pxmmim,"",@"SHT_CUDA_INFO"
	.sectionflags	@""
	.align	4


	//----- nvinfo : EIATTR_CUDA_API_VERSION
	.align		4
        /*0000*/ 	.byte	0x04, 0x37
        /*0002*/ 	.short	(.L_173 - .L_172)
.L_172:
        /*0004*/ 	.word	0x00000082


	//----- nvinfo : EIATTR_KPARAM_INFO
	.align		4
.L_173:
        /*0008*/ 	.byte	0x04, 0x17
        /*000a*/ 	.short	(.L_175 - .L_174)
.L_174:
        /*000c*/ 	.word	0x00000000
        /*0010*/ 	.short	0x0009
        /*0012*/ 	.short	0x0048
        /*0014*/ 	.byte	0x00, 0xf0, 0x21, 0x00


	//----- nvinfo : EIATTR_KPARAM_INFO
	.align		4
.L_175:
        /*0018*/ 	.byte	0x04, 0x17
        /*001a*/ 	.short	(.L_177 - .L_176)
.L_176:
        /*001c*/ 	.word	0x00000000
        /*0020*/ 	.short	0x0008
        /*0022*/ 	.short	0x0040
        /*0024*/ 	.byte	0x00, 0xf0, 0x11, 0x00


	//----- nvinfo : EIATTR_KPARAM_INFO
	.align		4
.L_177:
        /*0028*/ 	.byte	0x04, 0x17
        /*002a*/ 	.short	(.L_179 - .L_178)
.L_178:
        /*002c*/ 	.word	0x00000000
        /*0030*/ 	.short	0x0007
        /*0032*/ 	.short	0x0038
        /*0034*/ 	.byte	0x00, 0xf0, 0x21, 0x00


	//----- nvinfo : EIATTR_KPARAM_INFO
	.align		4
.L_179:
        /*0038*/ 	.byte	0x04, 0x17
        /*003a*/ 	.short	(.L_181 - .L_180)
.L_180:
        /*003c*/ 	.word	0x00000000
        /*0040*/ 	.short	0x0006
        /*0042*/ 	.short	0x0030
        /*0044*/ 	.byte	0x00, 0xf0, 0x21, 0x00


	//----- nvinfo : EIATTR_KPARAM_INFO
	.align		4
.L_181:
        /*0048*/ 	.byte	0x04, 0x17
        /*004a*/ 	.short	(.L_183 - .L_182)
.L_182:
        /*004c*/ 	.word	0x00000000
        /*0050*/ 	.short	0x0005
        /*0052*/ 	.short	0x0028
        /*0054*/ 	.byte	0x00, 0xf5, 0x21, 0x00


	//----- nvinfo : EIATTR_KPARAM_INFO
	.align		4
.L_183:
        /*0058*/ 	.byte	0x04, 0x17
        /*005a*/ 	.short	(.L_185 - .L_184)
.L_184:
        /*005c*/ 	.word	0x00000000
        /*0060*/ 	.short	0x0004
        /*0062*/ 	.short	0x0020
        /*0064*/ 	.byte	0x00, 0xf5, 0x21, 0x00


	//----- nvinfo : EIATTR_KPARAM_INFO
	.align		4
.L_185:
        /*0068*/ 	.byte	0x04, 0x17
        /*006a*/ 	.short	(.L_187 - .L_186)
.L_186:
        /*006c*/ 	.word	0x00000000
        /*0070*/ 	.short	0x0003
        /*0072*/ 	.short	0x0018
        /*0074*/ 	.byte	0x00, 0xf0, 0x21, 0x00


	//----- nvinfo : EIATTR_KPARAM_INFO
	.align		4
.L_187:
        /*0078*/ 	.byte	0x04, 0x17
        /*007a*/ 	.short	(.L_189 - .L_188)
.L_188:
        /*007c*/ 	.word	0x00000000
        /*0080*/ 	.short	0x0002
        /*0082*/ 	.short	0x0010
        /*0084*/ 	.byte	0x00, 0xf0, 0x11, 0x00


	//----- nvinfo : EIATTR_KPARAM_INFO
	.align		4
.L_189:
        /*0088*/ 	.byte	0x04, 0x17
        /*008a*/ 	.short	(.L_191 - .L_190)
.L_190:
        /*008c*/ 	.word	0x00000000
        /*0090*/ 	.short	0x0001
        /*0092*/ 	.short	0x0008
        /*0094*/ 	.byte	0x00, 0xf5, 0x21, 0x00


	//----- nvinfo : EIATTR_KPARAM_INFO
	.align		4
.L_191:
        /*0098*/ 	.byte	0x04, 0x17
        /*009a*/ 	.short	(.L_193 - .L_192)
.L_192:
        /*009c*/ 	.word	0x00000000
        /*00a0*/ 	.short	0x0000
        /*00a2*/ 	.short	0x0000
        /*00a4*/ 	.byte	0x00, 0xf0, 0x21, 0x00


	//----- nvinfo : EIATTR_SPARSE_MMA_MASK
	.align		4
.L_193:
        /*00a8*/ 	.byte	0x03, 0x50
        /*00aa*/ 	.short	0x0000


	//----- nvinfo : EIATTR_MAXREG_COUNT
	.align		4
        /*00ac*/ 	.byte	0x03, 0x1b
        /*00ae*/ 	.short	0x00ff


	//----- nvinfo : EIATTR_MERCURY_ISA_VERSION
	.align		4
        /*00b0*/ 	.byte	0x03, 0x5f
        /*00b2*/ 	.short	0x0101


	//----- nvinfo : EIATTR_INT_WARP_WIDE_INSTR_OFFSETS
	.align		4
        /*00b4*/ 	.byte	0x04, 0x31
        /*00b6*/ 	.short	(.L_195 - .L_194)


	//   ....[0]....
.L_194:
        /*00b8*/ 	.word	0x00000830


	//   ....[1]....
        /*00bc*/ 	.word	0x00000940


	//   ....[2]....
        /*00c0*/ 	.word	0x00000950


	//----- nvinfo : EIATTR_VRC_CTA_INIT_COUNT
	.align		4
.L_195:
        /*00c4*/ 	.byte	0x02, 0x4a
	.zero		1
	.zero		1


	//----- nvinfo : EIATTR_EXIT_INSTR_OFFSETS
	.align		4
        /*00c8*/ 	.byte	0x04, 0x1c
        /*00ca*/ 	.short	(.L_197 - .L_196)


	//   ....[0]....
.L_196:
        /*00cc*/ 	.word	0x000001c0


	//   ....[1]....
        /*00d0*/ 	.word	0x00000450


	//   ....[2]....
        /*00d4*/ 	.word	0x00000810


	//   ....[3]....
        /*00d8*/ 	.word	0x000009c0


	//----- nvinfo : EIATTR_CRS_STACK_SIZE
	.align		4
.L_197:
        /*00dc*/ 	.byte	0x04, 0x1e
        /*00de*/ 	.short	(.L_199 - .L_198)
.L_198:
        /*00e0*/ 	.word	0x00000000


	//----- nvinfo : EIATTR_CBANK_PARAM_SIZE
	.align		4
.L_199:
        /*00e4*/ 	.byte	0x03, 0x19
        /*00e6*/ 	.short	0x0050


	//----- nvinfo : EIATTR_PARAM_CBANK
	.align		4
        /*00e8*/ 	.byte	0x04, 0x0a
        /*00ea*/ 	.short	(.L_201 - .L_200)
	.align		4
.L_200:
        /*00ec*/ 	.word	index@(.nv.constant0._Z11getPatternsmPmimS_Pxmmim)
        /*00f0*/ 	.short	0x0380
        /*00f2*/ 	.short	0x0050


	//----- nvinfo : EIATTR_SW_WAR
	.align		4
.L_201:
        /*00f4*/ 	.byte	0x04, 0x36
        /*00f6*/ 	.short	(.L_203 - .L_202)
.L_202:
        /*00f8*/ 	.word	0x00000008
.L_203:


//--------------------- .nv.callgraph             --------------------------
	.section	.nv.callgraph,"",@"SHT_CUDA_CALLGRAPH"
	.align	4
	.sectionentsize	8
	.align		4
        /*0000*/ 	.word	0x00000000
	.align		4
        /*0004*/ 	.word	0xffffffff
	.align		4
        /*0008*/ 	.word	0x00000000
	.align		4
        /*000c*/ 	.word	0xfffffffe
	.align		4
        /*0010*/ 	.word	0x00000000
	.align		4
        /*0014*/ 	.word	0xfffffffd
	.align		4
        /*0018*/ 	.word	0x00000000
	.align		4
        /*001c*/ 	.word	0xfffffffc


//--------------------- .nv.constant3             --------------------------
	.section	.nv.constant3,"a",@progbits
	.align	8
.nv.constant3:
	.type		rowsPerThread,@object
	.size		rowsPerThread,(cols - rowsPerThread)
rowsPerThread:
	.zero		8
	.type		cols,@object
	.size		cols,(numThreads - cols)
cols:
	.zero		8
	.type		numThreads,@object
	.size		numThreads,(rows - numThreads)
numThreads:
	.zero		8
	.type		rows,@object
	.size		rows,(mnr - rows)
rows:
	.zero		8
	.type		mnr,@object
	.size		mnr,(mnc - mnr)
mnr:
	.zero		4
	.type		mnc,@object
	.size		mnc,(.L_5 - mnc)
mnc:
	.zero		4
.L_5:


//--------------------- .nv.constant4             --------------------------
	.section	.nv.constant4,"a",@progbits
	.align	8
	.align		8
.nv.constant4:
        /*0000*/ 	.dword	totalBiclusters
	.align		8
        /*0008*/ 	.dword	numPatFiltered


//--------------------- .text._Z25generateBiclusters_no_outPjiS_Pxim --------------------------
	.section	.text._Z25generateBiclusters_no_outPjiS_Pxim,"ax",@progbits
	.align	128
        .global         _Z25generateBiclusters_no_outPjiS_Pxim
        .type           _Z25generateBiclusters_no_outPjiS_Pxim,@function
        .size           _Z25generateBiclusters_no_outPjiS_Pxim,(.L_x_49 - _Z25generateBiclusters_no_outPjiS_Pxim)
        .other          _Z25generateBiclusters_no_outPjiS_Pxim,@"STO_CUDA_ENTRY STV_DEFAULT"
_Z25generateBiclusters_no_outPjiS_Pxim:
.text._Z25generateBiclusters_no_outPjiS_Pxim:
[----:B------:R-:W-:Y:S08]  /*0000*/  LDC R1, c[0x0][0x37c] ;  /* 0x0000df00ff017b82 */ /* 0x000ff00000000800 */
[----:B------:R-:W0:Y:S01]  /*0010*/  LDC.64 R2, c[0x4][0x8] ;  /* 0x01000200ff027b82 */ /* 0x000e220000000a00 */
[----:B------:R-:W0:Y:S01]  /*0020*/  LDCU.64 UR8, c[0x0][0x358] ;  /* 0x00006b00ff0877ac */ /* 0x000e220008000a00 */
[----:B------:R-:W1:Y:S01]  /*0030*/  S2R R5, SR_TID.X ;  /* 0x0000000000057919 */ /* 0x000e620000002100 */
[----:B------:R-:W2:Y:S05]  /*0040*/  LDCU UR4, c[0x0][0x3a0] ;  /* 0x00007400ff0477ac */ /* 0x000eaa0008000800 */
[----:B------:R-:W1:Y:S08]  /*0050*/  S2UR UR5, SR_CTAID.X ;  /* 0x00000000000579c3 */ /* 0x000e700000002500 */
[----:B------:R-:W1:Y:S01]  /*0060*/  LDC R4, c[0x0][0x360] ;  /* 0x0000d800ff047b82 */ /* 0x000e620000000800 */
[----:B0-----:R-:W3:Y:S07]  /*0070*/  LDG.E.64 R2, desc[UR8][R2.64] ;  /* 0x0000000802027981 */ /* 0x001eee000c1e1b00 */
[----:B------:R-:W0:Y:S01]  /*0080*/  LDC.64 R6, c[0x0][0x3a8] ;  /* 0x0000ea00ff067b82 */ /* 0x000e220000000a00 */
[----:B--2---:R-:W-:-:S04]  /*0090*/  UIADD3 UR4, UPT, UPT, UR4, -0x1, URZ ;  /* 0xffffffff04047890 */ /* 0x004fc8000fffe0ff */
[----:B------:R-:W-:Y:S01]  /*00a0*/  USHF.R.S32.HI UR6, URZ, 0x1f, UR4 ;  /* 0x0000001fff067899 */ /* 0x000fe20008011404 */
[----:B-1----:R-:W-:Y:S02]  /*00b0*/  IMAD R4, R4, UR5, R5 ;  /* 0x0000000504047c24 */ /* 0x002fe4000f8e0205 */
[----:B------:R-:W-:-:S03]  /*00c0*/  IMAD.MOV.U32 R5, RZ, RZ, RZ ;  /* 0x000000ffff057224 */ /* 0x000fc600078e00ff */
[C---:B0-----:R-:W-:Y:S02]  /*00d0*/  IMAD R0, R6.reuse, UR6, RZ ;  /* 0x0000000606007c24 */ /* 0x041fe4000f8e02ff */
[----:B------:R-:W-:-:S04]  /*00e0*/  IMAD.WIDE.U32 R4, R6, UR4, R4 ;  /* 0x0000000406047c25 */ /* 0x000fc8000f8e0004 */
[----:B------:R-:W-:-:S04]  /*00f0*/  IMAD R7, R7, UR4, R0 ;  /* 0x0000000407077c24 */ /* 0x000fc8000f8e0200 */
[----:B------:R-:W-:Y:S01]  /*0100*/  IMAD.IADD R7, R5, 0x1, R7 ;  /* 0x0000000105077824 */ /* 0x000fe200078e0207 */
[----:B---3--:R-:W-:-:S04]  /*0110*/  ISETP.GE.U32.AND P0, PT, R4, R2, PT ;  /* 0x000000020400720c */ /* 0x008fc80003f06070 */
[----:B------:R-:W-:-:S13]  /*0120*/  ISETP.GE.U32.AND.EX P0, PT, R7, R3, PT, P0 ;  /* 0x000000030700720c */ /* 0x000fda0003f06100 */
[----:B------:R-:W-:Y:S05]  /*0130*/  @P0 EXIT ;  /* 0x000000000000094d */ /* 0x000fea0003800000 */
[----:B------:R-:W0:Y:S01]  /*0140*/  LDC.64 R8, c[0x3][0x18] ;  /* 0x00c00600ff087b82 */ /* 0x000e220000000a00 */
[----:B------:R-:W1:Y:S01]  /*0150*/  LDCU UR6, c[0x3][0x20] ;  /* 0x00c00400ff0677ac */ /* 0x000e620008000800 */
[----:B------:R-:W-:Y:S01]  /*0160*/  IMAD.MOV.U32 R0, RZ, RZ, RZ ;  /* 0x000000ffff007224 */ /* 0x000fe200078e00ff */
[----:B------:R-:W2:Y:S01]  /*0170*/  LDCU.64 UR4, c[0x0][0x398] ;  /* 0x00007300ff0477ac */ /* 0x000ea20008000a00 */
[----:B-1----:R-:W-:Y:S01]  /*0180*/  IMAD.U32 R5, RZ, RZ, UR6 ;  /* 0x00000006ff057e24 */ /* 0x002fe2000f8e00ff */
[----:B--2---:R-:W-:Y:S02]  /*0190*/  LEA R2, P1, R4, UR4, 0x3 ;  /* 0x0000000404027c11 */ /* 0x004fe4000f8218ff */
[----:B0-----:R-:W-:Y:S02]  /*01a0*/  ISETP.EQ.U32.AND P2, PT, R8, RZ, PT ;  /* 0x000000ff0800720c */ /* 0x001fe40003f42070 */
[----:B------:R-:W-:Y:S02]  /*01b0*/  ISETP.NE.AND P0, PT, R5, RZ, PT ;  /* 0x000000ff0500720c */ /* 0x000fe40003f05270 */
[----:B------:R-:W-:-:S02]  /*01c0*/  LEA.HI.X R3, R4, UR5, R7, 0x3, P1 ;  /* 0x0000000504037c11 */ /* 0x000fc400088f1c07 */
[----:B------:R-:W-:-:S13]  /*01d0*/  ISETP.EQ.OR.EX P0, PT, R9, RZ, !P0, P2 ;  /* 0x000000ff0900720c */ /* 0x000fda0004702720 */
[----:B------:R-:W-:Y:S05]  /*01e0*/  @P0 BRA `(.L_x_0) ;  /* 0x0000000000ec0947 */ /* 0x000fea0003800000 */
[----:B------:R-:W5:Y:S01]  /*01f0*/  LDG.E.64 R2, desc[UR8][R2.64] ;  /* 0x0000000802027981 */ /* 0x000f62000c1e1b00 */
[----:B------:R-:W0:Y:S02]  /*0200*/  LDCU.64 UR4, c[0x3][0x8] ;  /* 0x00c00100ff0477ac */ /* 0x000e240008000a00 */
[----:B0-----:R-:W-:-:S04]  /*0210*/  UISETP.NE.U32.AND UP0, UPT, UR4, URZ, UPT ;  /* 0x000000ff0400728c */ /* 0x001fc8000bf05070 */
[----:B------:R-:W-:-:S09]  /*0220*/  UISETP.NE.AND.EX UP0, UPT, UR5, URZ, UPT, UP0 ;  /* 0x000000ff0500728c */ /* 0x000fd2000bf05300 */
[----:B------:R-:W-:Y:S05]  /*0230*/  BRA.U UP0, `(.L_x_1) ;  /* 0x0000000100207547 */ /* 0x000fea000b800000 */
[----:B-----5:R-:W-:Y:S01]  /*0240*/  IADD3 R3, P0, PT, R8, -0x1, RZ ;  /* 0xffffffff08037810 */ /* 0x020fe20007f1e0ff */
[----:B------:R-:W-:-:S03]  /*0250*/  VIADD R0, R5, 0xffffffff ;  /* 0xffffffff05007836 */ /* 0x000fc60000000000 */
[----:B------:R-:W-:Y:S02]  /*0260*/  IADD3.X R2, PT, PT, R9, -0x1, RZ, P0, !PT ;  /* 0xffffffff09027810 */ /* 0x000fe400007fe4ff */
[----:B------:R-:W-:-:S04]  /*0270*/  ISETP.LT.U32.AND P0, PT, R0, R3, PT ;  /* 0x000000030000720c */ /* 0x000fc80003f01070 */
[----:B------:R-:W-:-:S04]  /*0280*/  ISETP.LT.U32.AND.EX P0, PT, RZ, R2, PT, P0 ;  /* 0x00000002ff00720c */ /* 0x000fc80003f01100 */
[----:B------:R-:W-:-:S05]  /*0290*/  SEL R0, R0, R3, P0 ;  /* 0x0000000300007207 */ /* 0x000fca0000000000 */
[----:B------:R-:W-:Y:S01]  /*02a0*/  VIADD R0, R0, 0x1 ;  /* 0x0000000100007836 */ /* 0x000fe20000000000 */
[----:B------:R-:W-:Y:S06]  /*02b0*/  BRA `(.L_x_0) ;  /* 0x0000000000b87947 */ /* 0x000fec0003800000 */
.L_x_1:
[----:B------:R-:W-:Y:S01]  /*02c0*/  BSSY.RECONVERGENT B0, `(.L_x_0) ;  /* 0x000002d000007945 */ /* 0x000fe20003800200 */
[----:B------:R-:W-:Y:S01]  /*02d0*/  IMAD.MOV.U32 R0, RZ, RZ, RZ ;  /* 0x000000ffff007224 */ /* 0x000fe200078e00ff */
[----:B------:R-:W-:Y:S01]  /*02e0*/  CS2R R14, SRZ ;  /* 0x00000000000e7805 */ /* 0x000fe2000001ff00 */
[----:B------:R-:W0:Y:S01]  /*02f0*/  LDCU.64 UR10, c[0x3][0x8] ;  /* 0x00c00100ff0a77ac */ /* 0x000e220008000a00 */
[----:B------:R-:W1:Y:S01]  /*0300*/  LDCU.64 UR4, c[0x0][0x380] ;  /* 0x00007000ff0477ac */ /* 0x000e620008000a00 */
[----:B------:R-:W2:Y:S04]  /*0310*/  LDCU.64 UR6, c[0x0][0x390] ;  /* 0x00007200ff0677ac */ /* 0x000ea80008000a00 */
.L_x_4:
[----:B------:R-:W-:Y:S01]  /*0320*/  BSSY.RECONVERGENT B1, `(.L_x_2) ;  /* 0x000001a000017945 */ /* 0x000fe20003800200 */
[----:B------:R-:W-:-:S07]  /*0330*/  CS2R R12, SRZ ;  /* 0x00000000000c7805 */ /* 0x000fce000001ff00 */
.L_x_3:
[----:B0----5:R-:W-:Y:S02]  /*0340*/  IMAD R9, R3, UR10, RZ ;  /* 0x0000000a03097c24 */ /* 0x021fe4000f8e02ff */
[----:B------:R-:W-:Y:S02]  /*0350*/  IMAD.MOV.U32 R6, RZ, RZ, R12 ;  /* 0x000000ffff067224 */ /* 0x000fe400078e000c */
[----:B------:R-:W-:Y:S02]  /*0360*/  IMAD.MOV.U32 R7, RZ, RZ, R13 ;  /* 0x000000ffff077224 */ /* 0x000fe400078e000d */
[----:B------:R-:W-:Y:S02]  /*0370*/  IMAD R8, R14, UR10, RZ ;  /* 0x0000000a0e087c24 */ /* 0x000fe4000f8e02ff */
[----:B------:R-:W-:-:S04]  /*0380*/  IMAD.WIDE.U32 R4, R2, UR10, R6 ;  /* 0x0000000a02047c25 */ /* 0x000fc8000f8e0006 */
[----:B------:R-:W-:Y:S02]  /*0390*/  IMAD R9, R2, UR11, R9 ;  /* 0x0000000b02097c24 */ /* 0x000fe4000f8e0209 */
[----:B------:R-:W-:-:S04]  /*03a0*/  IMAD.WIDE.U32 R6, R15, UR10, R6 ;  /* 0x0000000a0f067c25 */ /* 0x000fc8000f8e0006 */
[----:B------:R-:W-:Y:S01]  /*03b0*/  IMAD R11, R15, UR11, R8 ;  /* 0x0000000b0f0b7c24 */ /* 0x000fe2000f8e0208 */
[----:B-1----:R-:W-:Y:S01]  /*03c0*/  LEA R8, P0, R4, UR4, 0x2 ;  /* 0x0000000404087c11 */ /* 0x002fe2000f8010ff */
[----:B------:R-:W-:Y:S01]  /*03d0*/  IMAD.IADD R9, R5, 0x1, R9 ;  /* 0x0000000105097824 */ /* 0x000fe200078e0209 */
[----:B--2---:R-:W-:Y:S01]  /*03e0*/  LEA R10, P1, R6, UR6, 0x2 ;  /* 0x00000006060a7c11 */ /* 0x004fe2000f8210ff */
[----:B------:R-:W-:-:S03]  /*03f0*/  IMAD.IADD R5, R7, 0x1, R11 ;  /* 0x0000000107057824 */ /* 0x000fc600078e020b */
[----:B------:R-:W-:Y:S02]  /*0400*/  LEA.HI.X R9, R4, UR5, R9, 0x2, P0 ;  /* 0x0000000504097c11 */ /* 0x000fe400080f1409 */
[----:B------:R-:W-:-:S04]  /*0410*/  LEA.HI.X R11, R6, UR7, R5, 0x2, P1 ;  /* 0x00000007060b7c11 */ /* 0x000fc800088f1405 */
[----:B------:R-:W2:Y:S04]  /*0420*/  LDG.E R9, desc[UR8][R8.64] ;  /* 0x0000000808097981 */ /* 0x000ea8000c1e1900 */
[----:B------:R-:W2:Y:S01]  /*0430*/  LDG.E R10, desc[UR8][R10.64] ;  /* 0x000000080a0a7981 */ /* 0x000ea2000c1e1900 */
[----:B------:R-:W-:-:S05]  /*0440*/  IADD3 R12, P0, PT, R12, 0x1, RZ ;  /* 0x000000010c0c7810 */ /* 0x000fca0007f1e0ff */
[----:B------:R-:W-:Y:S01]  /*0450*/  IMAD.X R13, RZ, RZ, R13, P0 ;  /* 0x000000ffff0d7224 */ /* 0x000fe200000e060d */
[----:B------:R-:W-:-:S04]  /*0460*/  ISETP.GE.U32.AND P0, PT, R12, UR10, PT ;  /* 0x0000000a0c007c0c */ /* 0x000fc8000bf06070 */
[----:B------:R-:W-:Y:S02]  /*0470*/  ISETP.GE.U32.AND.EX P0, PT, R13, UR11, PT, P0 ;  /* 0x0000000b0d007c0c */ /* 0x000fe4000bf06100 */
[----:B--2---:R-:W-:-:S04]  /*0480*/  LOP3.LUT R4, R10, R9, RZ, 0xc0, !PT ;  /* 0x000000090a047212 */ /* 0x004fc800078ec0ff */
[CC--:B------:R-:W-:Y:S02]  /*0490*/  ISETP.EQ.AND P2, PT, R4.reuse, R9.reuse, PT ;  /* 0x000000090400720c */ /* 0x0c0fe40003f42270 */
[----:B------:R-:W-:-:S11]  /*04a0*/  ISETP.NE.AND P1, PT, R4, R9, PT ;  /* 0x000000090400720c */ /* 0x000fd60003f25270 */
[----:B------:R-:W-:Y:S05]  /*04b0*/  @!P0 BRA P2, `(.L_x_3) ;  /* 0xfffffffc00a08947 */ /* 0x000fea000103ffff */
[----:B------:R-:W-:Y:S05]  /*04c0*/  BSYNC.RECONVERGENT B1 ;  /* 0x0000000000017941 */ /* 0x000fea0003800200 */
.L_x_2:
[----:B------:R-:W0:Y:S01]  /*04d0*/  LDCU UR14, c[0x3][0x20] ;  /* 0x00c00400ff0e77ac */ /* 0x000e220008000800 */
[----:B------:R-:W-:Y:S01]  /*04e0*/  IADD3 R15, P0, PT, R15, 0x1, RZ ;  /* 0x000000010f0f7810 */ /* 0x000fe20007f1e0ff */
[----:B------:R-:W-:Y:S01]  /*04f0*/  VIADD R4, R0, 0x1 ;  /* 0x0000000100047836 */ /* 0x000fe20000000000 */
[----:B------:R-:W1:Y:S01]  /*0500*/  LDCU.64 UR12, c[0x3][0x18] ;  /* 0x00c00300ff0c77ac */ /* 0x000e620008000a00 */
[----:B------:R-:W-:Y:S02]  /*0510*/  @P1 IMAD.MOV R4, RZ, RZ, R0 ;  /* 0x000000ffff041224 */ /* 0x000fe400078e0200 */
[----:B------:R-:W-:Y:S02]  /*0520*/  IMAD.X R14, RZ, RZ, R14, P0 ;  /* 0x000000ffff0e7224 */ /* 0x000fe400000e060e */
[----:B------:R-:W-:Y:S02]  /*0530*/  IMAD.MOV.U32 R0, RZ, RZ, R4 ;  /* 0x000000ffff007224 */ /* 0x000fe400078e0004 */
[----:B0-----:R-:W-:Y:S01]  /*0540*/  IMAD.U32 R5, RZ, RZ, UR14 ;  /* 0x0000000eff057e24 */ /* 0x001fe2000f8e00ff */
[----:B-1----:R-:W-:-:S04]  /*0550*/  ISETP.GE.U32.AND P0, PT, R15, UR12, PT ;  /* 0x0000000c0f007c0c */ /* 0x002fc8000bf06070 */
[----:B------:R-:W-:Y:S02]  /*0560*/  ISETP.GE.U32.AND P1, PT, R4, R5, PT ;  /* 0x000000050400720c */ /* 0x000fe40003f26070 */
[----:B------:R-:W-:-:S13]  /*0570*/  ISETP.GE.U32.AND.EX P0, PT, R14, UR13, PT, P0 ;  /* 0x0000000d0e007c0c */ /* 0x000fda000bf06100 */
[----:B------:R-:W-:Y:S05]  /*0580*/  @!P0 BRA !P1, `(.L_x_4) ;  /* 0xfffffffc00648947 */ /* 0x000fea000483ffff */
[----:B------:R-:W-:Y:S05]  /*0590*/  BSYNC.RECONVERGENT B0 ;  /* 0x0000000000007941 */ /* 0x000fea0003800200 */
.L_x_0:
[----:B------:R-:W-:-:S13]  /*05a0*/  ISETP.GE.U32.AND P0, PT, R0, R5, PT ;  /* 0x000000050000720c */ /* 0x000fda0003f06070 */
[----:B------:R-:W-:Y:S05]  /*05b0*/  @!P0 EXIT ;  /* 0x000000000000894d */ /* 0x000fea0003800000 */
[----:B------:R-:W0:Y:S01]  /*05c0*/  S2R R0, SR_LANEID ;  /* 0x0000000000007919 */ /* 0x000e220000000000 */
[----:B------:R-:W1:Y:S01]  /*05d0*/  LDC.64 R2, c[0x4][RZ] ;  /* 0x01000000ff027b82 */ /* 0x000e620000000a00 */
[----:B------:R-:W-:Y:S02]  /*05e0*/  VOTEU.ANY UR4, UPT, PT ;  /* 0x0000000000047886 */ /* 0x000fe400038e0100 */
[----:B------:R-:W-:Y:S02]  /*05f0*/  UPOPC UR6, UR4 ;  /* 0x00000004000672bf */ /* 0x000fe40008000000 */
[----:B------:R-:W-:Y:S02]  /*0600*/  UFLO.U32 UR5, UR4 ;  /* 0x00000004000572bd */ /* 0x000fe400080e0000 */
[----:B------:R-:W-:Y:S01]  /*0610*/  UIMAD.WIDE.U32 UR6, UR6, 0x1, URZ ;  /* 0x00000001060678a5 */ /* 0x000fe2000f8e00ff */
[----:B------:R-:W-:-:S03]  /*0620*/  UMOV UR4, URZ ;  /* 0x000000ff00047c82 */ /* 0x000fc60008000000 */
[----:B------:R-:W-:Y:S02]  /*0630*/  UIADD3 UR4, UPT, UPT, UR7, UR4, URZ ;  /* 0x0000000407047290 */ /* 0x000fe4000fffe0ff */
[----:B------:R-:W-:Y:S02]  /*0640*/  IMAD.U32 R5, RZ, RZ, UR7 ;  /* 0x00000007ff057e24 */ /* 0x000fe4000f8e00ff */
[----:B------:R-:W-:Y:S02]  /*0650*/  IMAD.U32 R4, RZ, RZ, UR6 ;  /* 0x00000006ff047e24 */ /* 0x000fe4000f8e00ff */
[----:B------:R-:W-:Y:S01]  /*0660*/  IMAD.U32 R5, RZ, RZ, UR4 ;  /* 0x00000004ff057e24 */ /* 0x000fe2000f8e00ff */
[----:B0-----:R-:W-:-:S13]  /*0670*/  ISETP.EQ.U32.AND P0, PT, R0, UR5, PT ;  /* 0x0000000500007c0c */ /* 0x001fda000bf02070 */
[----:B-1----:R-:W-:Y:S01]  /*0680*/  @P0 REDG.E.ADD.64.STRONG.GPU desc[UR8][R2.64], R4 ;  /* 0x000000040200098e */ /* 0x002fe2000c12e508 */
[----:B------:R-:W-:Y:S05]  /*0690*/  EXIT ;  /* 0x000000000000794d */ /* 0x000fea0003800000 */
.L_x_5:
[----:B------:R-:W-:-:S00]  /*06a0*/  BRA `(.L_x_5) ;  /* 0xfffffffc00fc7947 */ /* 0x000fc0000383ffff */
[----:B------:R-:W-:-:S00]  /*06b0*/  NOP ;  /* 0x0000000000007918 */ /* 0x000fc00000000000 */
        /* <DEDUP_REMOVED lines=12> */
.L_x_49:


//--------------------- .text._Z25generateBiclusters_no_outPmiS_Pxim --------------------------
	.section	.text._Z25generateBiclusters_no_outPmiS_Pxim,"ax",@progbits
	.align	128
        .global         _Z25generateBiclusters_no_outPmiS_Pxim
        .type           _Z25generateBiclusters_no_outPmiS_Pxim,@function
        .size           _Z25generateBiclusters_no_outPmiS_Pxim,(.L_x_50 - _Z25generateBiclusters_no_outPmiS_Pxim)
        .other          _Z25generateBiclusters_no_outPmiS_Pxim,@"STO_CUDA_ENTRY STV_DEFAULT"
_Z25generateBiclusters_no_outPmiS_Pxim:
.text._Z25generateBiclusters_no_outPmiS_Pxim:
        /* <DEDUP_REMOVED lines=21> */
[----:B------:R-:W1:Y:S01]  /*0150*/  LDCU.64 UR4, c[0x0][0x398] ;  /* 0x00007300ff0477ac */ /* 0x000e620008000a00 */
[----:B------:R-:W2:Y:S01]  /*0160*/  LDCU UR6, c[0x3][0x20] ;  /* 0x00c00400ff0677ac */ /* 0x000ea20008000800 */
[----:B-1----:R-:W-:Y:S01]  /*0170*/  LEA R2, P1, R4, UR4, 0x3 ;  /* 0x0000000404027c11 */ /* 0x002fe2000f8218ff */
[----:B--2---:R-:W-:Y:S01]  /*0180*/  IMAD.U32 R11, RZ, RZ, UR6 ;  /* 0x00000006ff0b7e24 */ /* 0x004fe2000f8e00ff */
[----:B0-----:R-:W-:Y:S02]  /*0190*/  ISETP.NE.U32.AND P0, PT, R8, RZ, PT ;  /* 0x000000ff0800720c */ /* 0x001fe40003f05070 */
[----:B------:R-:W-:Y:S02]  /*01a0*/  LEA.HI.X R3, R4, UR5, R7, 0x3, P1 ;  /* 0x0000000504037c11 */ /* 0x000fe400088f1c07 */
[----:B------:R-:W-:Y:S02]  /*01b0*/  CS2R R4, SRZ ;  /* 0x0000000000047805 */ /* 0x000fe4000001ff00 */
[----:B------:R-:W-:-:S02]  /*01c0*/  ISETP.NE.AND.EX P0, PT, R9, RZ, PT, P0 ;  /* 0x000000ff0900720c */ /* 0x000fc40003f05300 */
[----:B------:R-:W-:-:S11]  /*01d0*/  SHF.R.S32.HI R0, RZ, 0x1f, R11 ;  /* 0x0000001fff007819 */ /* 0x000fd6000001140b */
[----:B------:R-:W-:Y:S05]  /*01e0*/  @!P0 BRA `(.L_x_6) ;  /* 0x0000000000f08947 */ /* 0x000fea0003800000 */
[----:B------:R-:W0:Y:S02]  /*01f0*/  LDCU.64 UR4, c[0x3][0x8] ;  /* 0x00c00100ff0477ac */ /* 0x000e240008000a00 */
[----:B0-----:R-:W-:-:S04]  /*0200*/  UISETP.NE.U32.AND UP0, UPT, UR4, URZ, UPT ;  /* 0x000000ff0400728c */ /* 0x001fc8000bf05070 */
[----:B------:R-:W-:-:S09]  /*0210*/  UISETP.NE.AND.EX UP0, UPT, UR5, URZ, UPT, UP0 ;  /* 0x000000ff0500728c */ /* 0x000fd2000bf05300 */
[----:B------:R-:W-:Y:S05]  /*0220*/  BRA.U !UP0, `(.L_x_7) ;  /* 0x0000000108c07547 */ /* 0x000fea000b800000 */
[----:B------:R-:W5:Y:S01]  /*0230*/  LDG.E.64 R2, desc[UR8][R2.64] ;  /* 0x0000000802027981 */ /* 0x000f62000c1e1b00 */
[----:B------:R-:W-:Y:S01]  /*0240*/  BSSY.RECONVERGENT B0, `(.L_x_8) ;  /* 0x000002d000007945 */ /* 0x000fe20003800200 */
[----:B------:R-:W-:Y:S02]  /*0250*/  CS2R R12, SRZ ;  /* 0x00000000000c7805 */ /* 0x000fe4000001ff00 */
[----:B------:R-:W-:Y:S01]  /*0260*/  CS2R R4, SRZ ;  /* 0x0000000000047805 */ /* 0x000fe2000001ff00 */
[----:B------:R-:W0:Y:S01]  /*0270*/  LDCU.64 UR10, c[0x3][0x8] ;  /* 0x00c00100ff0a77ac */ /* 0x000e220008000a00 */
[----:B------:R-:W1:Y:S01]  /*0280*/  LDCU.64 UR4, c[0x0][0x380] ;  /* 0x00007000ff0477ac */ /* 0x000e620008000a00 */
[----:B------:R-:W2:Y:S04]  /*0290*/  LDCU.64 UR6, c[0x0][0x390] ;  /* 0x00007200ff0677ac */ /* 0x000ea80008000a00 */
.L_x_11:
[----:B------:R-:W-:Y:S01]  /*02a0*/  BSSY.RECONVERGENT B1, `(.L_x_9) ;  /* 0x0000019000017945 */ /* 0x000fe20003800200 */
[----:B------:R-:W-:-:S07]  /*02b0*/  CS2R R14, SRZ ;  /* 0x00000000000e7805 */ /* 0x000fce000001ff00 */
.L_x_10:
[----:B0----5:R-:W-:Y:S02]  /*02c0*/  IMAD R9, R3, UR10, RZ ;  /* 0x0000000a03097c24 */ /* 0x021fe4000f8e02ff */
[----:B------:R-:W-:Y:S02]  /*02d0*/  IMAD R17, R13, UR10, RZ ;  /* 0x0000000a0d117c24 */ /* 0x000fe4000f8e02ff */
[----:B------:R-:W-:-:S04]  /*02e0*/  IMAD.WIDE.U32 R6, R2, UR10, R14 ;  /* 0x0000000a02067c25 */ /* 0x000fc8000f8e000e */
[----:B------:R-:W-:Y:S01]  /*02f0*/  IMAD R9, R2, UR11, R9 ;  /* 0x0000000b02097c24 */ /* 0x000fe2000f8e0209 */
[----:B-1----:R-:W-:Y:S01]  /*0300*/  LEA R16, P0, R6, UR4, 0x3 ;  /* 0x0000000406107c11 */ /* 0x002fe2000f8018ff */
[----:B------:R-:W-:-:S04]  /*0310*/  IMAD.WIDE.U32 R10, R12, UR10, R14 ;  /* 0x0000000a0c0a7c25 */ /* 0x000fc8000f8e000e */
[----:B------:R-:W-:Y:S01]  /*0320*/  IMAD R17, R12, UR11, R17 ;  /* 0x0000000b0c117c24 */ /* 0x000fe2000f8e0211 */
[----:B--2---:R-:W-:Y:S01]  /*0330*/  LEA R8, P1, R10, UR6, 0x3 ;  /* 0x000000060a087c11 */ /* 0x004fe2000f8218ff */
[----:B------:R-:W-:Y:S02]  /*0340*/  IMAD.IADD R9, R7, 0x1, R9 ;  /* 0x0000000107097824 */ /* 0x000fe400078e0209 */
[----:B------:R-:W-:-:S03]  /*0350*/  IMAD.IADD R7, R11, 0x1, R17 ;  /* 0x000000010b077824 */ /* 0x000fc600078e0211 */
[----:B------:R-:W-:Y:S02]  /*0360*/  LEA.HI.X R17, R6, UR5, R9, 0x3, P0 ;  /* 0x0000000506117c11 */ /* 0x000fe400080f1c09 */
[----:B------:R-:W-:-:S04]  /*0370*/  LEA.HI.X R9, R10, UR7, R7, 0x3, P1 ;  /* 0x000000070a097c11 */ /* 0x000fc800088f1c07 */
[----:B------:R-:W2:Y:S04]  /*0380*/  LDG.E.64 R16, desc[UR8][R16.64] ;  /* 0x0000000810107981 */ /* 0x000ea8000c1e1b00 */
[----:B------:R-:W2:Y:S01]  /*0390*/  LDG.E.64 R8, desc[UR8][R8.64] ;  /* 0x0000000808087981 */ /* 0x000ea2000c1e1b00 */
[----:B------:R-:W-:-:S05]  /*03a0*/  IADD3 R14, P0, PT, R14, 0x1, RZ ;  /* 0x000000010e0e7810 */ /* 0x000fca0007f1e0ff */
[----:B------:R-:W-:Y:S01]  /*03b0*/  IMAD.X R15, RZ, RZ, R15, P0 ;  /* 0x000000ffff0f7224 */ /* 0x000fe200000e060f */
[----:B------:R-:W-:-:S04]  /*03c0*/  ISETP.GE.U32.AND P0, PT, R14, UR10, PT ;  /* 0x0000000a0e007c0c */ /* 0x000fc8000bf06070 */
[----:B------:R-:W-:Y:S02]  /*03d0*/  ISETP.GE.U32.AND.EX P0, PT, R15, UR11, PT, P0 ;  /* 0x0000000b0f007c0c */ /* 0x000fe4000bf06100 */
[-C--:B--2---:R-:W-:Y:S02]  /*03e0*/  LOP3.LUT R7, R8, R16.reuse, RZ, 0xc0, !PT ;  /* 0x0000001008077212 */ /* 0x084fe400078ec0ff */
[----:B------:R-:W-:Y:S02]  /*03f0*/  LOP3.LUT R11, R9, R17, RZ, 0xc0, !PT ;  /* 0x00000011090b7212 */ /* 0x000fe400078ec0ff */
[----:B------:R-:W-:-:S04]  /*0400*/  ISETP.NE.U32.AND P1, PT, R7, R16, PT ;  /* 0x000000100700720c */ /* 0x000fc80003f25070 */
[----:B------:R-:W-:-:S13]  /*0410*/  ISETP.NE.AND.EX P1, PT, R11, R17, PT, P1 ;  /* 0x000000110b00720c */ /* 0x000fda0003f25310 */
[----:B------:R-:W-:Y:S05]  /*0420*/  @!P1 BRA !P0, `(.L_x_10) ;  /* 0xfffffffc00a49947 */ /* 0x000fea000403ffff */
[----:B------:R-:W-:Y:S05]  /*0430*/  BSYNC.RECONVERGENT B1 ;  /* 0x0000000000017941 */ /* 0x000fea0003800200 */
.L_x_9:
[----:B------:R-:W0:Y:S01]  /*0440*/  LDCU UR14, c[0x3][0x20] ;  /* 0x00c00400ff0e77ac */ /* 0x000e220008000800 */
[----:B------:R-:W-:Y:S02]  /*0450*/  SEL R7, RZ, 0x1, P1 ;  /* 0x00000001ff077807 */ /* 0x000fe40000800000 */
[----:B------:R-:W-:Y:S01]  /*0460*/  IADD3 R12, P1, PT, R12, 0x1, RZ ;  /* 0x000000010c0c7810 */ /* 0x000fe20007f3e0ff */
[----:B------:R-:W1:Y:S01]  /*0470*/  LDCU.64 UR12, c[0x3][0x18] ;  /* 0x00c00300ff0c77ac */ /* 0x000e620008000a00 */
[----:B------:R-:W-:-:S03]  /*0480*/  IADD3 R4, P0, PT, R4, R7, RZ ;  /* 0x0000000704047210 */ /* 0x000fc60007f1e0ff */
[----:B------:R-:W-:Y:S02]  /*0490*/  IMAD.X R13, RZ, RZ, R13, P1 ;  /* 0x000000ffff0d7224 */ /* 0x000fe400008e060d */
[----:B------:R-:W-:Y:S02]  /*04a0*/  IMAD.X R5, RZ, RZ, R5, P0 ;  /* 0x000000ffff057224 */ /* 0x000fe400000e0605 */
[----:B0-----:R-:W-:Y:S01]  /*04b0*/  IMAD.U32 R11, RZ, RZ, UR14 ;  /* 0x0000000eff0b7e24 */ /* 0x001fe2000f8e00ff */
[----:B-1----:R-:W-:-:S04]  /*04c0*/  ISETP.GE.U32.AND P1, PT, R12, UR12, PT ;  /* 0x0000000c0c007c0c */ /* 0x002fc8000bf26070 */
[----:B------:R-:W-:Y:S02]  /*04d0*/  ISETP.GT.U32.AND P0, PT, R4, R11, PT ;  /* 0x0000000b0400720c */ /* 0x000fe40003f04070 */
[----:B------:R-:W-:Y:S02]  /*04e0*/  ISETP.GE.U32.AND.EX P1, PT, R13, UR13, PT, P1 ;  /* 0x0000000d0d007c0c */ /* 0x000fe4000bf26110 */
[----:B------:R-:W-:-:S13]  /*04f0*/  ISETP.GT.U32.AND.EX P0, PT, R5, R0, PT, P0 ;  /* 0x000000000500720c */ /* 0x000fda0003f04100 */
[----:B------:R-:W-:Y:S05]  /*0500*/  @!P1 BRA !P0, `(.L_x_11) ;  /* 0xfffffffc00649947 */ /* 0x000fea000403ffff */
[----:B------:R-:W-:Y:S05]  /*0510*/  BSYNC.RECONVERGENT B0 ;  /* 0x0000000000007941 */ /* 0x000fea0003800200 */
.L_x_8:
[----:B------:R-:W-:Y:S05]  /*0520*/  BRA `(.L_x_6) ;  /* 0x0000000000207947 */ /* 0x000fea0003800000 */
.L_x_7:
[----:B------:R-:W-:-:S04]  /*0530*/  IADD3 R4, P0, PT, R8, -0x1, RZ ;  /* 0xffffffff08047810 */ /* 0x000fc80007f1e0ff */
[----:B------:R-:W-:Y:S02]  /*0540*/  IADD3.X R5, PT, PT, R9, -0x1, RZ, P0, !PT ;  /* 0xffffffff09057810 */ /* 0x000fe400007fe4ff */
[----:B------:R-:W-:-:S04]  /*0550*/  ISETP.LT.U32.AND P0, PT, R11, R4, PT ;  /* 0x000000040b00720c */ /* 0x000fc80003f01070 */
[----:B------:R-:W-:-:S04]  /*0560*/  ISETP.LT.U32.AND.EX P0, PT, R0, R5, PT, P0 ;  /* 0x000000050000720c */ /* 0x000fc80003f01100 */
[----:B------:R-:W-:Y:S02]  /*0570*/  SEL R4, R4, R11, !P0 ;  /* 0x0000000b04047207 */ /* 0x000fe40004000000 */
[----:B------:R-:W-:Y:S02]  /*0580*/  SEL R5, R0, R5, P0 ;  /* 0x0000000500057207 */ /* 0x000fe40000000000 */
[----:B------:R-:W-:-:S05]  /*0590*/  IADD3 R4, P1, PT, R4, 0x1, RZ ;  /* 0x0000000104047810 */ /* 0x000fca0007f3e0ff */
[----:B------:R-:W-:-:S08]  /*05a0*/  IMAD.X R5, RZ, RZ, R5, P1 ;  /* 0x000000ffff057224 */ /* 0x000fd000008e0605 */
.L_x_6:
[----:B------:R-:W-:-:S04]  /*05b0*/  ISETP.GE.U32.AND P0, PT, R4, R11, PT ;  /* 0x0000000b0400720c */ /* 0x000fc80003f06070 */
[----:B------:R-:W-:-:S13]  /*05c0*/  ISETP.GE.U32.AND.EX P0, PT, R5, R0, PT, P0 ;  /* 0x000000000500720c */ /* 0x000fda0003f06100 */
        /* <DEDUP_REMOVED lines=15> */
.L_x_12:
        /* <DEDUP_REMOVED lines=12> */
.L_x_50:


//--------------------- .text._Z18generateBiclustersPjiS_PxPhim --------------------------
	.section	.text._Z18generateBiclustersPjiS_PxPhim,"ax",@progbits
	.align	128
        .global         _Z18generateBiclustersPjiS_PxPhim
        .type           _Z18generateBiclustersPjiS_PxPhim,@function
        .size           _Z18generateBiclustersPjiS_PxPhim,(.L_x_51 - _Z18generateBiclustersPjiS_PxPhim)
        .other          _Z18generateBiclustersPjiS_PxPhim,@"STO_CUDA_ENTRY STV_DEFAULT"
_Z18generateBiclustersPjiS_PxPhim:
.text._Z18generateBiclustersPjiS_PxPhim:
        /* <DEDUP_REMOVED lines=21> */
[----:B------:R-:W1:Y:S02]  /*0150*/  LDCU.64 UR4, c[0x0][0x398] ;  /* 0x00007300ff0477ac */ /* 0x000e640008000a00 */
[----:B-1----:R-:W-:-:S04]  /*0160*/  LEA R2, P1, R6, UR4, 0x3 ;  /* 0x0000000406027c11 */ /* 0x002fc8000f8218ff */
[----:B------:R-:W-:Y:S02]  /*0170*/  LEA.HI.X R3, R6, UR5, R9, 0x3, P1 ;  /* 0x0000000506037c11 */ /* 0x000fe400088f1c09 */
[----:B0-----:R-:W-:-:S04]  /*0180*/  ISETP.NE.U32.AND P0, PT, R4, RZ, PT ;  /* 0x000000ff0400720c */ /* 0x001fc80003f05070 */
[----:B------:R-:W-:-:S13]  /*0190*/  ISETP.NE.AND.EX P0, PT, R5, RZ, PT, P0 ;  /* 0x000000ff0500720c */ /* 0x000fda0003f05300 */
[----:B------:R-:W-:Y:S05]  /*01a0*/  @!P0 EXIT ;  /* 0x000000000000894d */ /* 0x000fea0003800000 */
[----:B------:R-:W5:Y:S01]  /*01b0*/  LDG.E.64 R2, desc[UR6][R2.64] ;  /* 0x0000000602027981 */ /* 0x000f62000c1e1b00 */
[----:B------:R-:W0:Y:S02]  /*01c0*/  LDCU.64 UR4, c[0x3][0x8] ;  /* 0x00c00100ff0477ac */ /* 0x000e240008000a00 */
[----:B0-----:R-:W-:-:S04]  /*01d0*/  UISETP.NE.U32.AND UP0, UPT, UR4, URZ, UPT ;  /* 0x000000ff0400728c */ /* 0x001fc8000bf05070 */
[----:B------:R-:W-:-:S09]  /*01e0*/  UISETP.NE.AND.EX UP0, UPT, UR5, URZ, UPT, UP0 ;  /* 0x000000ff0500728c */ /* 0x000fd2000bf05300 */
[----:B------:R-:W-:Y:S05]  /*01f0*/  BRA.U !UP0, `(.L_x_13) ;  /* 0x0000000108c07547 */ /* 0x000fea000b800000 */
[----:B------:R-:W-:Y:S01]  /*0200*/  UMOV UR4, URZ ;  /* 0x000000ff00047c82 */ /* 0x000fe20008000000 */
[----:B------:R-:W-:-:S05]  /*0210*/  UMOV UR5, URZ ;  /* 0x000000ff00057c82 */ /* 0x000fca0008000000 */
.L_x_16:
[----:B------:R-:W0:Y:S01]  /*0220*/  LDC.64 R4, c[0x3][0x8] ;  /* 0x00c00200ff047b82 */ /* 0x000e220000000a00 */
[----:B------:R-:W-:Y:S01]  /*0230*/  BSSY.RECONVERGENT B0, `(.L_x_14) ;  /* 0x000001d000007945 */ /* 0x000fe20003800200 */
[----:B------:R-:W-:Y:S01]  /*0240*/  IMAD.MOV.U32 R15, RZ, RZ, RZ ;  /* 0x000000ffff0f7224 */ /* 0x000fe200078e00ff */
[----:B------:R-:W1:Y:S01]  /*0250*/  LDCU.64 UR8, c[0x0][0x380] ;  /* 0x00007000ff0877ac */ /* 0x000e620008000a00 */
[----:B------:R-:W-:Y:S01]  /*0260*/  IMAD.MOV.U32 R0, RZ, RZ, RZ ;  /* 0x000000ffff007224 */ /* 0x000fe200078e00ff */
[----:B------:R-:W2:Y:S06]  /*0270*/  LDCU.64 UR10, c[0x0][0x390] ;  /* 0x00007200ff0a77ac */ /* 0x000eac0008000a00 */
.L_x_15:
[----:B------:R-:W-:Y:S02]  /*0280*/  IMAD.MOV.U32 R8, RZ, RZ, R15 ;  /* 0x000000ffff087224 */ /* 0x000fe400078e000f */
[----:B------:R-:W-:Y:S02]  /*0290*/  IMAD.MOV.U32 R9, RZ, RZ, R0 ;  /* 0x000000ffff097224 */ /* 0x000fe400078e0000 */
[-C--:B0----5:R-:W-:Y:S02]  /*02a0*/  IMAD R12, R3, R4.reuse, RZ ;  /* 0x00000004030c7224 */ /* 0x0a1fe400078e02ff */
[----:B------:R-:W-:Y:S02]  /*02b0*/  IMAD R14, R4, UR5, RZ ;  /* 0x00000005040e7c24 */ /* 0x000fe4000f8e02ff */
[----:B------:R-:W-:-:S04]  /*02c0*/  IMAD.WIDE.U32 R6, R2, R4, R8 ;  /* 0x0000000402067225 */ /* 0x000fc800078e0008 */
[----:B------:R-:W-:Y:S01]  /*02d0*/  IMAD.WIDE.U32 R10, R4, UR4, R8 ;  /* 0x00000004040a7c25 */ /* 0x000fe2000f8e0008 */
[----:B-1----:R-:W-:-:S03]  /*02e0*/  LEA R8, P0, R6, UR8, 0x2 ;  /* 0x0000000806087c11 */ /* 0x002fc6000f8010ff */
[----:B------:R-:W-:Y:S01]  /*02f0*/  IMAD R9, R2, R5, R12 ;  /* 0x0000000502097224 */ /* 0x000fe200078e020c */
[----:B--2---:R-:W-:Y:S01]  /*0300*/  LEA R12, P1, R10, UR10, 0x2 ;  /* 0x0000000a0a0c7c11 */ /* 0x004fe2000f8210ff */
[----:B------:R-:W-:Y:S02]  /*0310*/  IMAD R13, R5, UR4, R14 ;  /* 0x00000004050d7c24 */ /* 0x000fe4000f8e020e */
[----:B------:R-:W-:Y:S02]  /*0320*/  IMAD.IADD R9, R7, 0x1, R9 ;  /* 0x0000000107097824 */ /* 0x000fe400078e0209 */
[----:B------:R-:W-:-:S03]  /*0330*/  IMAD.IADD R7, R11, 0x1, R13 ;  /* 0x000000010b077824 */ /* 0x000fc600078e020d */
[----:B------:R-:W-:Y:S02]  /*0340*/  LEA.HI.X R9, R6, UR9, R9, 0x2, P0 ;  /* 0x0000000906097c11 */ /* 0x000fe400080f1409 */
[----:B------:R-:W-:-:S04]  /*0350*/  LEA.HI.X R13, R10, UR11, R7, 0x2, P1 ;  /* 0x0000000b0a0d7c11 */ /* 0x000fc800088f1407 */
[----:B------:R-:W2:Y:S04]  /*0360*/  LDG.E R9, desc[UR6][R8.64] ;  /* 0x0000000608097981 */ /* 0x000ea8000c1e1900 */
[----:B------:R-:W2:Y:S01]  /*0370*/  LDG.E R12, desc[UR6][R12.64] ;  /* 0x000000060c0c7981 */ /* 0x000ea2000c1e1900 */
[----:B------:R-:W-:-:S05]  /*0380*/  IADD3 R15, P0, PT, R15, 0x1, RZ ;  /* 0x000000010f0f7810 */ /* 0x000fca0007f1e0ff */
[----:B------:R-:W-:Y:S01]  /*0390*/  IMAD.X R0, RZ, RZ, R0, P0 ;  /* 0x000000ffff007224 */ /* 0x000fe200000e0600 */
[----:B------:R-:W-:-:S04]  /*03a0*/  ISETP.GE.U32.AND P0, PT, R15, R4, PT ;  /* 0x000000040f00720c */ /* 0x000fc80003f06070 */
[----:B------:R-:W-:Y:S02]  /*03b0*/  ISETP.GE.U32.AND.EX P0, PT, R0, R5, PT, P0 ;  /* 0x000000050000720c */ /* 0x000fe40003f06100 */
[----:B--2---:R-:W-:-:S04]  /*03c0*/  LOP3.LUT R6, R12, R9, RZ, 0xc0, !PT ;  /* 0x000000090c067212 */ /* 0x004fc800078ec0ff */
[CC--:B------:R-:W-:Y:S02]  /*03d0*/  ISETP.EQ.AND P2, PT, R6.reuse, R9.reuse, PT ;  /* 0x000000090600720c */ /* 0x0c0fe40003f42270 */
[----:B------:R-:W-:-:S11]  /*03e0*/  ISETP.NE.AND P1, PT, R6, R9, PT ;  /* 0x000000090600720c */ /* 0x000fd60003f25270 */
[----:B------:R-:W-:Y:S05]  /*03f0*/  @!P0 BRA P2, `(.L_x_15) ;  /* 0xfffffffc00a08947 */ /* 0x000fea000103ffff */
[----:B------:R-:W-:Y:S05]  /*0400*/  BSYNC.RECONVERGENT B0 ;  /* 0x0000000000007941 */ /* 0x000fea0003800200 */
.L_x_14:
[----:B------:R-:W0:Y:S01]  /*0410*/  LDC.64 R8, c[0x3][0x18] ;  /* 0x00c00600ff087b82 */ /* 0x000e220000000a00 */
[----:B------:R-:W1:Y:S01]  /*0420*/  LDCU.64 UR8, c[0x0][0x3a0] ;  /* 0x00007400ff0877ac */ /* 0x000e620008000a00 */
[-C--:B0-----:R-:W-:Y:S02]  /*0430*/  IMAD R0, R3, R8.reuse, RZ ;  /* 0x0000000803007224 */ /* 0x081fe400078e02ff */
[----:B------:R-:W-:Y:S01]  /*0440*/  IMAD.WIDE.U32 R4, R2, R8, UR4 ;  /* 0x0000000402047e25 */ /* 0x000fe2000f8e0008 */
[----:B------:R-:W-:-:S03]  /*0450*/  UIADD3 UR4, UP0, UPT, UR4, 0x1, URZ ;  /* 0x0000000104047890 */ /* 0x000fc6000ff1e0ff */
[----:B------:R-:W-:Y:S01]  /*0460*/  IMAD R7, R2, R9, R0 ;  /* 0x0000000902077224 */ /* 0x000fe200078e0200 */
[----:B-1----:R-:W-:Y:S01]  /*0470*/  IADD3 R4, P0, PT, R4, UR8, RZ ;  /* 0x0000000804047c10 */ /* 0x002fe2000ff1e0ff */
[----:B------:R-:W-:-:S03]  /*0480*/  UIADD3.X UR5, UPT, UPT, URZ, UR5, URZ, UP0, !UPT ;  /* 0x00000005ff057290 */ /* 0x000fc600087fe4ff */
[----:B------:R-:W-:Y:S02]  /*0490*/  IADD3.X R5, PT, PT, R5, UR9, R7, P0, !PT ;  /* 0x0000000905057c10 */ /* 0x000fe400087fe407 */
[----:B------:R-:W-:Y:S02]  /*04a0*/  SEL R7, RZ, 0x1, P1 ;  /* 0x00000001ff077807 */ /* 0x000fe40000800000 */
[----:B------:R-:W-:-:S03]  /*04b0*/  ISETP.NE.U32.AND P0, PT, R8, UR4, PT ;  /* 0x0000000408007c0c */ /* 0x000fc6000bf05070 */
[----:B------:R0:W-:Y:S01]  /*04c0*/  STG.E.U8 desc[UR6][R4.64], R7 ;  /* 0x0000000704007986 */ /* 0x0001e2000c101106 */
[----:B------:R-:W-:-:S13]  /*04d0*/  ISETP.NE.AND.EX P0, PT, R9, UR5, PT, P0 ;  /* 0x0000000509007c0c */ /* 0x000fda000bf05300 */
[----:B0-----:R-:W-:Y:S05]  /*04e0*/  @P0 BRA `(.L_x_16) ;  /* 0xfffffffc004c0947 */ /* 0x001fea000383ffff */
[----:B------:R-:W-:Y:S05]  /*04f0*/  EXIT ;  /* 0x000000000000794d */ /* 0x000fea0003800000 */
.L_x_13:
[C---:B------:R-:W-:Y:S02]  /*0500*/  ISETP.GE.U32.AND P1, PT, R4.reuse, 0x8, PT ;  /* 0x000000080400780c */ /* 0x040fe40003f26070 */
[----:B------:R-:W-:Y:S02]  /*0510*/  CS2R R6, SRZ ;  /* 0x0000000000067805 */ /* 0x000fe4000001ff00 */
[----:B------:R-:W-:Y:S02]  /*0520*/  LOP3.LUT R14, R4, 0x7, RZ, 0xc0, !PT ;  /* 0x00000007040e7812 */ /* 0x000fe400078ec0ff */
[----:B------:R-:W-:Y:S02]  /*0530*/  ISETP.GE.U32.AND.EX P1, PT, R5, RZ, PT, P1 ;  /* 0x000000ff0500720c */ /* 0x000fe40003f26110 */
[----:B------:R-:W-:-:S04]  /*0540*/  ISETP.NE.U32.AND P0, PT, R14, RZ, PT ;  /* 0x000000ff0e00720c */ /* 0x000fc80003f05070 */
[----:B------:R-:W-:-:S07]  /*0550*/  ISETP.NE.AND.EX P0, PT, RZ, RZ, PT, P0 ;  /* 0x000000ffff00720c */ /* 0x000fce0003f05300 */
[----:B------:R-:W-:Y:S06]  /*0560*/  @!P1 BRA `(.L_x_17) ;  /* 0x0000000000749947 */ /* 0x000fec0003800000 */
[----:B------:R-:W0:Y:S01]  /*0570*/  LDCU.64 UR4, c[0x0][0x3a0] ;  /* 0x00007400ff0477ac */ /* 0x000e220008000a00 */
[----:B------:R-:W1:Y:S01]  /*0580*/  LDC R7, c[0x3][0x1c] ;  /* 0x00c00700ff077b82 */ /* 0x000e620000000800 */
[----:B-----5:R-:W-:Y:S01]  /*0590*/  IMAD R0, R3, R4, RZ ;  /* 0x0000000403007224 */ /* 0x020fe200078e02ff */
[----:B------:R-:W-:-:S03]  /*05a0*/  LOP3.LUT R6, R4, 0xfffffff8, RZ, 0xc0, !PT ;  /* 0xfffffff804067812 */ /* 0x000fc600078ec0ff */
[C---:B------:R-:W-:Y:S02]  /*05b0*/  IMAD R13, R2.reuse, R5, R0 ;  /* 0x00000005020d7224 */ /* 0x040fe400078e0200 */
[----:B------:R-:W-:Y:S02]  /*05c0*/  IMAD.MOV.U32 R0, RZ, RZ, 0x1 ;  /* 0x00000001ff007424 */ /* 0x000fe400078e00ff */
[----:B0-----:R-:W-:-:S03]  /*05d0*/  IMAD.WIDE.U32 R8, R2, R4, UR4 ;  /* 0x0000000402087e25 */ /* 0x001fc6000f8e0004 */
[----:B------:R-:W-:Y:S01]  /*05e0*/  IADD3 R11, P1, PT, R8, 0x3, RZ ;  /* 0x00000003080b7810 */ /* 0x000fe20007f3e0ff */
[----:B-1----:R-:W-:-:S04]  /*05f0*/  IMAD.MOV.U32 R10, RZ, RZ, R7 ;  /* 0x000000ffff0a7224 */ /* 0x002fc800078e0007 */
[----:B------:R-:W-:Y:S01]  /*0600*/  IMAD.X R12, R13, 0x1, R9, P1 ;  /* 0x000000010d0c7824 */ /* 0x000fe200008e0609 */
[----:B------:R-:W-:Y:S01]  /*0610*/  PRMT R13, R0, 0x7610, R13 ;  /* 0x00007610000d7816 */ /* 0x000fe2000000000d */
[----:B------:R-:W-:-:S07]  /*0620*/  IMAD.MOV.U32 R0, RZ, RZ, R6 ;  /* 0x000000ffff007224 */ /* 0x000fce00078e0006 */
.L_x_18:
[----:B0-----:R-:W-:Y:S01]  /*0630*/  IMAD.MOV.U32 R8, RZ, RZ, R11 ;  /* 0x000000ffff087224 */ /* 0x001fe200078e000b */
[----:B------:R-:W-:Y:S01]  /*0640*/  IADD3 R0, P1, PT, R0, -0x8, RZ ;  /* 0xfffffff800007810 */ /* 0x000fe20007f3e0ff */
[----:B------:R-:W-:-:S03]  /*0650*/  IMAD.MOV.U32 R9, RZ, RZ, R12 ;  /* 0x000000ffff097224 */ /* 0x000fc600078e000c */
[----:B------:R-:W-:Y:S02]  /*0660*/  IADD3.X R10, PT, PT, R10, -0x1, RZ, P1, !PT ;  /* 0xffffffff0a0a7810 */ /* 0x000fe40000ffe4ff */
[----:B------:R0:W-:Y:S01]  /*0670*/  STG.E.U8 desc[UR6][R8.64+-0x3], R13 ;  /* 0xfffffd0d08007986 */ /* 0x0001e2000c101106 */
[----:B------:R-:W-:Y:S02]  /*0680*/  ISETP.NE.U32.AND P1, PT, R0, RZ, PT ;  /* 0x000000ff0000720c */ /* 0x000fe40003f25070 */
[----:B------:R-:W-:Y:S01]  /*0690*/  IADD3 R11, P2, PT, R8, 0x8, RZ ;  /* 0x00000008080b7810 */ /* 0x000fe20007f5e0ff */
[----:B------:R0:W-:Y:S01]  /*06a0*/  STG.E.U8 desc[UR6][R8.64+-0x2], R13 ;  /* 0xfffffe0d08007986 */ /* 0x0001e2000c101106 */
[----:B------:R-:W-:-:S03]  /*06b0*/  ISETP.NE.AND.EX P1, PT, R10, RZ, PT, P1 ;  /* 0x000000ff0a00720c */ /* 0x000fc60003f25310 */
[----:B------:R0:W-:Y:S01]  /*06c0*/  STG.E.U8 desc[UR6][R8.64+-0x1], R13 ;  /* 0xffffff0d08007986 */ /* 0x0001e2000c101106 */
[----:B------:R-:W-:-:S03]  /*06d0*/  IMAD.X R12, RZ, RZ, R9, P2 ;  /* 0x000000ffff0c7224 */ /* 0x000fc600010e0609 */
[----:B------:R0:W-:Y:S04]  /*06e0*/  STG.E.U8 desc[UR6][R8.64], R13 ;  /* 0x0000000d08007986 */ /* 0x0001e8000c101106 */
[----:B------:R0:W-:Y:S04]  /*06f0*/  STG.E.U8 desc[UR6][R8.64+0x1], R13 ;  /* 0x0000010d08007986 */ /* 0x0001e8000c101106 */
[----:B------:R0:W-:Y:S04]  /*0700*/  STG.E.U8 desc[UR6][R8.64+0x2], R13 ;  /* 0x0000020d08007986 */ /* 0x0001e8000c101106 */
[----:B------:R0:W-:Y:S04]  /*0710*/  STG.E.U8 desc[UR6][R8.64+0x3], R13 ;  /* 0x0000030d08007986 */ /* 0x0001e8000c101106 */
[----:B------:R0:W-:Y:S01]  /*0720*/  STG.E.U8 desc[UR6][R8.64+0x4], R13 ;  /* 0x0000040d08007986 */ /* 0x0001e2000c101106 */
[----:B------:R-:W-:Y:S05]  /*0730*/  @P1 BRA `(.L_x_18) ;  /* 0xfffffffc00bc1947 */ /* 0x000fea000383ffff */
.L_x_17:
[----:B------:R-:W-:Y:S05]  /*0740*/  @!P0 EXIT ;  /* 0x000000000000894d */ /* 0x000fea0003800000 */
[----:B------:R-:W-:Y:S02]  /*0750*/  ISETP.GE.U32.AND P1, PT, R14, 0x4, PT ;  /* 0x000000040e00780c */ /* 0x000fe40003f26070 */
[----:B------:R-:W-:Y:S02]  /*0760*/  LOP3.LUT R10, R4, 0x3, RZ, 0xc0, !PT ;  /* 0x00000003040a7812 */ /* 0x000fe400078ec0ff */
[----:B------:R-:W-:Y:S02]  /*0770*/  ISETP.GE.U32.AND.EX P1, PT, RZ, RZ, PT, P1 ;  /* 0x000000ffff00720c */ /* 0x000fe40003f26110 */
[----:B------:R-:W-:-:S04]  /*0780*/  ISETP.NE.U32.AND P0, PT, R10, RZ, PT ;  /* 0x000000ff0a00720c */ /* 0x000fc80003f05070 */
[----:B------:R-:W-:-:S07]  /*0790*/  ISETP.NE.AND.EX P0, PT, RZ, RZ, PT, P0 ;  /* 0x000000ffff00720c */ /* 0x000fce0003f05300 */
[----:B------:R-:W-:Y:S06]  /*07a0*/  @!P1 BRA `(.L_x_19) ;  /* 0x0000000000349947 */ /* 0x000fec0003800000 */
[----:B------:R-:W1:Y:S01]  /*07b0*/  LDCU.64 UR4, c[0x0][0x3a0] ;  /* 0x00007400ff0477ac */ /* 0x000e620008000a00 */
[-C--:B-----5:R-:W-:Y:S02]  /*07c0*/  IMAD R0, R3, R4.reuse, RZ ;  /* 0x0000000403007224 */ /* 0x0a0fe400078e02ff */
[----:B0-----:R-:W-:-:S04]  /*07d0*/  IMAD.WIDE.U32 R8, R2, R4, R6 ;  /* 0x0000000402087225 */ /* 0x001fc800078e0006 */
[----:B------:R-:W-:Y:S02]  /*07e0*/  IMAD R11, R2, R5, R0 ;  /* 0x00000005020b7224 */ /* 0x000fe400078e0200 */
[----:B------:R-:W-:Y:S01]  /*07f0*/  IMAD.MOV.U32 R0, RZ, RZ, 0x1 ;  /* 0x00000001ff007424 */ /* 0x000fe200078e00ff */
[----:B-1----:R-:W-:-:S04]  /*0800*/  IADD3 R8, P1, PT, R8, UR4, RZ ;  /* 0x0000000408087c10 */ /* 0x002fc8000ff3e0ff */
[----:B------:R-:W-:Y:S02]  /*0810*/  IADD3.X R9, PT, PT, R11, UR5, R9, P1, !PT ;  /* 0x000000050b097c10 */ /* 0x000fe40008ffe409 */
[----:B------:R-:W-:-:S03]  /*0820*/  IADD3 R6, P1, PT, R6, 0x4, RZ ;  /* 0x0000000406067810 */ /* 0x000fc60007f3e0ff */
[----:B------:R1:W-:Y:S02]  /*0830*/  STG.E.U8 desc[UR6][R8.64], R0 ;  /* 0x0000000008007986 */ /* 0x0003e4000c101106 */
[----:B------:R-:W-:Y:S02]  /*0840*/  IMAD.X R7, RZ, RZ, R7, P1 ;  /* 0x000000ffff077224 */ /* 0x000fe400008e0607 */
[----:B------:R1:W-:Y:S04]  /*0850*/  STG.E.U8 desc[UR6][R8.64+0x1], R0 ;  /* 0x0000010008007986 */ /* 0x0003e8000c101106 */
[----:B------:R1:W-:Y:S04]  /*0860*/  STG.E.U8 desc[UR6][R8.64+0x2], R0 ;  /* 0x0000020008007986 */ /* 0x0003e8000c101106 */
[----:B------:R1:W-:Y:S02]  /*0870*/  STG.E.U8 desc[UR6][R8.64+0x3], R0 ;  /* 0x0000030008007986 */ /* 0x0003e4000c101106 */
.L_x_19:
[----:B------:R-:W-:Y:S05]  /*0880*/  @!P0 EXIT ;  /* 0x000000000000894d */ /* 0x000fea0003800000 */
[----:B------:R-:W-:Y:S02]  /*0890*/  ISETP.NE.U32.AND P1, PT, R10, 0x1, PT ;  /* 0x000000010a00780c */ /* 0x000fe40003f25070 */
[----:B-1----:R-:W-:Y:S02]  /*08a0*/  LOP3.LUT R0, R4, 0x1, RZ, 0xc0, !PT ;  /* 0x0000000104007812 */ /* 0x002fe400078ec0ff */
[----:B------:R-:W-:Y:S02]  /*08b0*/  ISETP.NE.AND.EX P1, PT, RZ, RZ, PT, P1 ;  /* 0x000000ffff00720c */ /* 0x000fe40003f25310 */
[----:B------:R-:W-:-:S04]  /*08c0*/  ISETP.NE.U32.AND P0, PT, R0, 0x1, PT ;  /* 0x000000010000780c */ /* 0x000fc80003f05070 */
[----:B------:R-:W-:-:S07]  /*08d0*/  ISETP.NE.U32.AND.EX P0, PT, RZ, RZ, PT, P0 ;  /* 0x000000ffff00720c */ /* 0x000fce0003f05100 */
        /* <DEDUP_REMOVED lines=11> */
[----:B------:R1:W-:Y:S06]  /*0990*/  STG.E.U8 desc[UR6][R8.64+0x1], R0 ;  /* 0x0000010008007986 */ /* 0x0003ec000c101106 */
.L_x_20:
[----:B------:R-:W-:Y:S05]  /*09a0*/  @P0 EXIT ;  /* 0x000000000000094d */ /* 0x000fea0003800000 */
[----:B------:R-:W2:Y:S01]  /*09b0*/  LDCU.64 UR4, c[0x0][0x3a0] ;  /* 0x00007400ff0477ac */ /* 0x000ea20008000a00 */
[-C--:B-1---5:R-:W-:Y:S02]  /*09c0*/  IMAD R0, R3, R4.reuse, RZ ;  /* 0x0000000403007224 */ /* 0x0a2fe400078e02ff */
[----:B------:R-:W-:-:S04]  /*09d0*/  IMAD.WIDE.U32 R6, R2, R4, R6 ;  /* 0x0000000402067225 */ /* 0x000fc800078e0006 */
[----:B------:R-:W-:Y:S02]  /*09e0*/  IMAD R3, R2, R5, R0 ;  /* 0x0000000502037224 */ /* 0x000fe400078e0200 */
[----:B------:R-:W-:Y:S01]  /*09f0*/  IMAD.MOV.U32 R0, RZ, RZ, 0x1 ;  /* 0x00000001ff007424 */ /* 0x000fe200078e00ff */
[----:B--2---:R-:W-:-:S04]  /*0a00*/  IADD3 R2, P0, PT, R6, UR4, RZ ;  /* 0x0000000406027c10 */ /* 0x004fc8000ff1e0ff */
[----:B------:R-:W-:-:S05]  /*0a10*/  IADD3.X R3, PT, PT, R3, UR5, R7, P0, !PT ;  /* 0x0000000503037c10 */ /* 0x000fca00087fe407 */
[----:B------:R-:W-:Y:S01]  /*0a20*/  STG.E.U8 desc[UR6][R2.64], R0 ;  /* 0x0000000002007986 */ /* 0x000fe2000c101106 */
[----:B------:R-:W-:Y:S05]  /*0a30*/  EXIT ;  /* 0x000000000000794d */ /* 0x000fea0003800000 */
.L_x_21:
        /* <DEDUP_REMOVED lines=12> */
.L_x_51:


//--------------------- .text._Z18generateBiclustersPmiS_PxPhim --------------------------
	.section	.text._Z18generateBiclustersPmiS_PxPhim,"ax",@progbits
	.align	128
        .global         _Z18generateBiclustersPmiS_PxPhim
        .type           _Z18generateBiclustersPmiS_PxPhim,@function
        .size           _Z18generateBiclustersPmiS_PxPhim,(.L_x_52 - _Z18generateBiclustersPmiS_PxPhim)
        .other          _Z18generateBiclustersPmiS_PxPhim,@"STO_CUDA_ENTRY STV_DEFAULT"
_Z18generateBiclustersPmiS_PxPhim:
.text._Z18generateBiclustersPmiS_PxPhim:
        /* <DEDUP_REMOVED lines=34> */
.L_x_25:
[----:B------:R-:W0:Y:S01]  /*0220*/  LDC.64 R4, c[0x3][0x8] ;  /* 0x00c00200ff047b82 */ /* 0x000e220000000a00 */
[----:B------:R-:W-:Y:S01]  /*0230*/  BSSY.RECONVERGENT B0, `(.L_x_23) ;  /* 0x000001e000007945 */ /* 0x000fe20003800200 */
[----:B------:R-:W-:Y:S01]  /*0240*/  IMAD.MOV.U32 R15, RZ, RZ, RZ ;  /* 0x000000ffff0f7224 */ /* 0x000fe200078e00ff */
[----:B------:R-:W1:Y:S01]  /*0250*/  LDCU.64 UR8, c[0x0][0x380] ;  /* 0x00007000ff0877ac */ /* 0x000e620008000a00 */
[----:B------:R-:W-:Y:S01]  /*0260*/  IMAD.MOV.U32 R0, RZ, RZ, RZ ;  /* 0x000000ffff007224 */ /* 0x000fe200078e00ff */
[----:B------:R-:W2:Y:S06]  /*0270*/  LDCU.64 UR10, c[0x0][0x390] ;  /* 0x00007200ff0a77ac */ /* 0x000eac0008000a00 */
.L_x_24:
        /* <DEDUP_REMOVED lines=14> */
[----:B------:R-:W2:Y:S04]  /*0360*/  LDG.E.64 R8, desc[UR6][R8.64] ;  /* 0x0000000608087981 */ /* 0x000ea8000c1e1b00 */
[----:B------:R-:W2:Y:S01]  /*0370*/  LDG.E.64 R6, desc[UR6][R12.64] ;  /* 0x000000060c067981 */ /* 0x000ea2000c1e1b00 */
[----:B------:R-:W-:-:S04]  /*0380*/  IADD3 R15, P0, PT, R15, 0x1, RZ ;  /* 0x000000010f0f7810 */ /* 0x000fc80007f1e0ff */
[----:B------:R-:W-:Y:S01]  /*0390*/  ISETP.GE.U32.AND P1, PT, R15, R4, PT ;  /* 0x000000040f00720c */ /* 0x000fe20003f26070 */
[----:B------:R-:W-:-:S05]  /*03a0*/  IMAD.X R0, RZ, RZ, R0, P0 ;  /* 0x000000ffff007224 */ /* 0x000fca00000e0600 */
[----:B------:R-:W-:Y:S02]  /*03b0*/  ISETP.GE.U32.AND.EX P1, PT, R0, R5, PT, P1 ;  /* 0x000000050000720c */ /* 0x000fe40003f26110 */
[-C--:B--2---:R-:W-:Y:S02]  /*03c0*/  LOP3.LUT R11, R6, R8.reuse, RZ, 0xc0, !PT ;  /* 0x00000008060b7212 */ /* 0x084fe400078ec0ff */
[----:B------:R-:W-:Y:S02]  /*03d0*/  LOP3.LUT R7, R7, R9, RZ, 0xc0, !PT ;  /* 0x0000000907077212 */ /* 0x000fe400078ec0ff */
[----:B------:R-:W-:-:S04]  /*03e0*/  ISETP.NE.U32.AND P0, PT, R11, R8, PT ;  /* 0x000000080b00720c */ /* 0x000fc80003f05070 */
[----:B------:R-:W-:-:S13]  /*03f0*/  ISETP.NE.AND.EX P0, PT, R7, R9, PT, P0 ;  /* 0x000000090700720c */ /* 0x000fda0003f05300 */
[----:B------:R-:W-:Y:S05]  /*0400*/  @!P0 BRA !P1, `(.L_x_24) ;  /* 0xfffffffc009c8947 */ /* 0x000fea000483ffff */
[----:B------:R-:W-:Y:S05]  /*0410*/  BSYNC.RECONVERGENT B0 ;  /* 0x0000000000007941 */ /* 0x000fea0003800200 */
.L_x_23:
        /* <DEDUP_REMOVED lines=15> */
.L_x_22:
        /* <DEDUP_REMOVED lines=19> */
.L_x_27:
        /* <DEDUP_REMOVED lines=17> */
.L_x_26:
        /* <DEDUP_REMOVED lines=20> */
.L_x_28:
        /* <DEDUP_REMOVED lines=18> */
.L_x_29:
        /* <DEDUP_REMOVED lines=10> */
.L_x_30:
        /* <DEDUP_REMOVED lines=11> */
.L_x_52:


//--------------------- .text._Z11getPatternsmPjimS_Pxmmim --------------------------
	.section	.text._Z11getPatternsmPjimS_Pxmmim,"ax",@progbits
	.align	128
        .global         _Z11getPatternsmPjimS_Pxmmim
        .type           _Z11getPatternsmPjimS_Pxmmim,@function
        .size           _Z11getPatternsmPjimS_Pxmmim,(.L_x_53 - _Z11getPatternsmPjimS_Pxmmim)
        .other          _Z11getPatternsmPjimS_Pxmmim,@"STO_CUDA_ENTRY STV_DEFAULT"
_Z11getPatternsmPjimS_Pxmmim:
.text._Z11getPatternsmPjimS_Pxmmim:
[----:B------:R-:W-:Y:S01]  /*0000*/  LDC R1, c[0x0][0x37c] ;  /* 0x0000df00ff017b82 */ /* 0x000fe20000000800 */
[----:B------:R-:W0:Y:S07]  /*0010*/  S2R R3, SR_TID.X ;  /* 0x0000000000037919 */ /* 0x000e2e0000002100 */
[----:B------:R-:W0:Y:S01]  /*0020*/  S2UR UR5, SR_CTAID.X ;  /* 0x00000000000579c3 */ /* 0x000e220000002500 */
[----:B------:R-:W1:Y:S01]  /*0030*/  LDCU UR7, c[0x0][0x390] ;  /* 0x00007200ff0777ac */ /* 0x000e620008000800 */
[----:B------:R-:W2:Y:S06]  /*0040*/  LDCU UR4, c[0x0][0x3c0] ;  /* 0x00007800ff0477ac */ /* 0x000eac0008000800 */
[----:B------:R-:W0:Y:S01]  /*0050*/  LDC R2, c[0x0][0x360] ;  /* 0x0000d800ff027b82 */ /* 0x000e220000000800 */
[----:B------:R-:W3:Y:S01]  /*0060*/  LDCU.128 UR8, c[0x0][0x3b0] ;  /* 0x00007600ff0877ac */ /* 0x000ee20008000c00 */
[----:B------:R-:W4:Y:S06]  /*0070*/  LDCU.64 UR12, c[0x0][0x380] ;  /* 0x00007000ff0c77ac */ /* 0x000f2c0008000a00 */
[----:B------:R-:W5:Y:S01]  /*0080*/  LDC.64 R6, c[0x0][0x398] ;  /* 0x0000e600ff067b82 */ /* 0x000f620000000a00 */
[----:B--2---:R-:W-:-:S07]  /*0090*/  UIADD3 UR4, UPT, UPT, UR4, -0x1, URZ ;  /* 0xffffffff04047890 */ /* 0x004fce000fffe0ff */
[----:B------:R-:W2:Y:S01]  /*00a0*/  LDC.64 R8, c[0x0][0x3c8] ;  /* 0x0000f200ff087b82 */ /* 0x000ea20000000a00 */
[----:B------:R-:W-:Y:S01]  /*00b0*/  USHF.R.S32.HI UR6, URZ, 0x1f, UR4 ;  /* 0x0000001fff067899 */ /* 0x000fe20008011404 */
[----:B0-----:R-:W-:Y:S01]  /*00c0*/  IMAD R2, R2, UR5, R3 ;  /* 0x0000000502027c24 */ /* 0x001fe2000f8e0203 */
[----:B-1----:R-:W-:Y:S01]  /*00d0*/  USHF.R.S32.HI UR5, URZ, 0x1f, UR7 ;  /* 0x0000001fff057899 */ /* 0x002fe20008011407 */
[----:B------:R-:W-:-:S03]  /*00e0*/  IMAD.MOV.U32 R3, RZ, RZ, RZ ;  /* 0x000000ffff037224 */ /* 0x000fc600078e00ff */
[----:B---3--:R-:W-:Y:S01]  /*00f0*/  ISETP.GE.U32.AND P1, PT, R2, UR10, PT ;  /* 0x0000000a02007c0c */ /* 0x008fe2000bf26070 */
[----:B-----5:R-:W-:-:S04]  /*0100*/  IMAD.WIDE.U32 R4, R6, UR7, R2 ;  /* 0x0000000706047c25 */ /* 0x020fc8000f8e0002 */
[----:B------:R-:W-:Y:S01]  /*0110*/  IMAD R0, R6, UR5, RZ ;  /* 0x0000000506007c24 */ /* 0x000fe2000f8e02ff */
[----:B------:R-:W-:-:S03]  /*0120*/  IADD3 R6, P0, PT, R4, UR8, RZ ;  /* 0x0000000804067c10 */ /* 0x000fc6000ff1e0ff */
[----:B------:R-:W-:Y:S02]  /*0130*/  IMAD R7, R7, UR7, R0 ;  /* 0x0000000707077c24 */ /* 0x000fe4000f8e0200 */
[----:B--2---:R-:W-:-:S03]  /*0140*/  IMAD R0, R8, UR6, RZ ;  /* 0x0000000608007c24 */ /* 0x004fc6000f8e02ff */
[----:B------:R-:W-:Y:S01]  /*0150*/  IADD3.X R7, PT, PT, R5, UR9, R7, P0, !PT ;  /* 0x0000000905077c10 */ /* 0x000fe200087fe407 */
[----:B------:R-:W-:Y:S02]  /*0160*/  IMAD R5, R9, UR4, R0 ;  /* 0x0000000409057c24 */ /* 0x000fe4000f8e0200 */
[----:B------:R-:W-:-:S04]  /*0170*/  IMAD.WIDE.U32 R6, R8, UR4, R6 ;  /* 0x0000000408067c25 */ /* 0x000fc8000f8e0006 */
[----:B------:R-:W-:Y:S01]  /*0180*/  IMAD.IADD R8, R7, 0x1, R5 ;  /* 0x0000000107087824 */ /* 0x000fe200078e0205 */
[----:B----4-:R-:W-:-:S04]  /*0190*/  ISETP.GE.U32.AND P0, PT, R6, UR12, PT ;  /* 0x0000000c06007c0c */ /* 0x010fc8000bf06070 */
[----:B------:R-:W-:-:S04]  /*01a0*/  ISETP.GE.U32.AND.EX P0, PT, R8, UR13, PT, P0 ;  /* 0x0000000d08007c0c */ /* 0x000fc8000bf06100 */
[----:B------:R-:W-:-:S13]  /*01b0*/  ISETP.GE.U32.OR.EX P0, PT, RZ, UR11, P0, P1 ;  /* 0x0000000bff007c0c */ /* 0x000fda0008706510 */
[----:B------:R-:W-:Y:S05]  /*01c0*/  @P0 EXIT ;  /* 0x000000000000094d */ /* 0x000fea0003800000 */
[----:B------:R-:W0:Y:S01]  /*01d0*/  LDC.64 R4, c[0x3][0x18] ;  /* 0x00c00600ff047b82 */ /* 0x000e220000000a00 */
[----:B------:R-:W-:Y:S01]  /*01e0*/  IADD3 R0, P3, PT, R6, 0x1, RZ ;  /* 0x0000000106007810 */ /* 0x000fe20007f7e0ff */
[----:B------:R-:W-:Y:S01]  /*01f0*/  BSSY.RECONVERGENT B0, `(.L_x_31) ;  /* 0x000001f000007945 */ /* 0x000fe20003800200 */
[----:B------:R-:W-:Y:S02]  /*0200*/  IMAD.MOV.U32 R9, RZ, RZ, RZ ;  /* 0x000000ffff097224 */ /* 0x000fe400078e00ff */
[----:B------:R-:W-:Y:S01]  /*0210*/  ISETP.NE.U32.AND P0, PT, R0, -0x1, PT ;  /* 0xffffffff0000780c */ /* 0x000fe20003f05070 */
[----:B------:R-:W-:-:S05]  /*0220*/  IMAD.X R7, RZ, RZ, R8, P3 ;  /* 0x000000ffff077224 */ /* 0x000fca00018e0608 */
[----:B------:R-:W-:Y:S02]  /*0230*/  ISETP.NE.AND.EX P0, PT, R7, -0x1, PT, P0 ;  /* 0xffffffff0700780c */ /* 0x000fe40003f05300 */
[----:B0-----:R-:W-:Y:S01]  /*0240*/  IADD3 R14, P1, P2, R6, 0x1, -R4 ;  /* 0x00000001060e7810 */ /* 0x001fe20007a3e804 */
[----:B------:R-:W-:-:S03]  /*0250*/  IMAD.MOV.U32 R6, RZ, RZ, RZ ;  /* 0x000000ffff067224 */ /* 0x000fc600078e00ff */
[----:B------:R-:W-:-:S04]  /*0260*/  IADD3.X R8, PT, PT, R8, RZ, ~R5, P1, P2 ;  /* 0x000000ff08087210 */ /* 0x000fc80000fe4c05 */
[----:B------:R-:W-:-:S13]  /*0270*/  ISETP.LT.AND P1, PT, R8, RZ, PT ;  /* 0x000000ff0800720c */ /* 0x000fda0003f21270 */
[----:B------:R-:W-:Y:S05]  /*0280*/  @P0 BRA P1, `(.L_x_32) ;  /* 0x0000000000540947 */ /* 0x000fea0000800000 */
[----:B------:R-:W-:Y:S01]  /*0290*/  IADD3 R11, P0, PT, R4, -0x2, RZ ;  /* 0xfffffffe040b7810 */ /* 0x000fe20007f1e0ff */
[----:B------:R-:W-:Y:S01]  /*02a0*/  BSSY.RECONVERGENT B1, `(.L_x_32) ;  /* 0x0000013000017945 */ /* 0x000fe20003800200 */
[----:B------:R-:W-:Y:S02]  /*02b0*/  IMAD.MOV.U32 R9, RZ, RZ, RZ ;  /* 0x000000ffff097224 */ /* 0x000fe400078e00ff */
[----:B------:R-:W-:Y:S01]  /*02c0*/  IMAD.MOV.U32 R10, RZ, RZ, RZ ;  /* 0x000000ffff0a7224 */ /* 0x000fe200078e00ff */
[----:B------:R-:W-:-:S08]  /*02d0*/  IADD3.X R12, PT, PT, R5, -0x1, RZ, P0, !PT ;  /* 0xffffffff050c7810 */ /* 0x000fd000007fe4ff */
.L_x_33:
[----:B------:R-:W-:Y:S02]  /*02e0*/  IADD3 R0, P2, P3, R9, 0x2, R14 ;  /* 0x0000000209007810 */ /* 0x000fe40007b5e00e */
[----:B------:R-:W-:Y:S02]  /*02f0*/  IADD3 R6, P0, PT, R14, -R11, RZ ;  /* 0x8000000b0e067210 */ /* 0x000fe40007f1e0ff */
[----:B------:R-:W-:Y:S02]  /*0300*/  ISETP.NE.U32.AND P1, PT, R0, -0x1, PT ;  /* 0xffffffff0000780c */ /* 0x000fe40003f25070 */
[----:B------:R-:W-:Y:S01]  /*0310*/  IADD3.X R7, PT, PT, R10, RZ, R8, P2, P3 ;  /* 0x000000ff0a077210 */ /* 0x000fe200017e6408 */
[----:B------:R-:W-:Y:S01]  /*0320*/  IMAD.X R8, R8, 0x1, ~R12, P0 ;  /* 0x0000000108087824 */ /* 0x000fe200000e0e0c */
[----:B------:R-:W-:Y:S01]  /*0330*/  ISETP.GT.U32.AND P0, PT, R6, -0x1, PT ;  /* 0xffffffff0600780c */ /* 0x000fe20003f04070 */
[----:B------:R-:W-:Y:S01]  /*0340*/  IMAD.MOV.U32 R14, RZ, RZ, R6 ;  /* 0x000000ffff0e7224 */ /* 0x000fe200078e0006 */
[----:B------:R-:W-:-:S02]  /*0350*/  ISETP.NE.AND.EX P3, PT, R7, -0x1, PT, P1 ;  /* 0xffffffff0700780c */ /* 0x000fc40003f65310 */
[----:B------:R-:W-:Y:S02]  /*0360*/  IADD3 R9, P1, PT, R9, 0x1, RZ ;  /* 0x0000000109097810 */ /* 0x000fe40007f3e0ff */
[----:B------:R-:W-:Y:S02]  /*0370*/  ISETP.GT.OR.EX P0, PT, R8, -0x1, !P3, P0 ;  /* 0xffffffff0800780c */ /* 0x000fe40005f04700 */
[----:B------:R-:W-:Y:S01]  /*0380*/  IADD3 R11, P2, PT, R11, -0x1, RZ ;  /* 0xffffffff0b0b7810 */ /* 0x000fe20007f5e0ff */
[----:B------:R-:W-:-:S03]  /*0390*/  IMAD.X R6, RZ, RZ, R10, P1 ;  /* 0x000000ffff067224 */ /* 0x000fc600008e060a */
[----:B------:R-:W-:Y:S01]  /*03a0*/  IADD3.X R12, PT, PT, R12, -0x1, RZ, P2, !PT ;  /* 0xffffffff0c0c7810 */ /* 0x000fe200017fe4ff */
[----:B------:R-:W-:-:S06]  /*03b0*/  IMAD.MOV.U32 R10, RZ, RZ, R6 ;  /* 0x000000ffff0a7224 */ /* 0x000fcc00078e0006 */
[----:B------:R-:W-:Y:S05]  /*03c0*/  @P0 BRA `(.L_x_33) ;  /* 0xfffffffc00c40947 */ /* 0x000fea000383ffff */
[----:B------:R-:W-:Y:S05]  /*03d0*/  BSYNC.RECONVERGENT B1 ;  /* 0x0000000000017941 */ /* 0x000fea0003800200 */
.L_x_32:
[----:B------:R-:W-:Y:S05]  /*03e0*/  BSYNC.RECONVERGENT B0 ;  /* 0x0000000000007941 */ /* 0x000fea0003800200 */
.L_x_31:
[----:B------:R-:W-:-:S04]  /*03f0*/  ISETP.GT.U32.AND P0, PT, R9, R0, PT ;  /* 0x000000000900720c */ /* 0x000fc80003f04070 */
[----:B------:R-:W-:-:S04]  /*0400*/  ISETP.GT.U32.AND.EX P0, PT, R6, R7, PT, P0 ;  /* 0x000000070600720c */ /* 0x000fc80003f04100 */
[----:B------:R-:W-:Y:S02]  /*0410*/  SEL R11, R9, R0, P0 ;  /* 0x00000000090b7207 */ /* 0x000fe40000000000 */
[----:B------:R-:W-:Y:S02]  /*0420*/  SEL R8, R6, R7, P0 ;  /* 0x0000000706087207 */ /* 0x000fe40000000000 */
[----:B------:R-:W-:-:S04]  /*0430*/  ISETP.GE.U32.AND P0, PT, R11, R4, PT ;  /* 0x000000040b00720c */ /* 0x000fc80003f06070 */
[----:B------:R-:W-:-:S13]  /*0440*/  ISETP.GE.U32.AND.EX P0, PT, R8, R5, PT, P0 ;  /* 0x000000050800720c */ /* 0x000fda0003f06100 */
[----:B------:R-:W-:Y:S05]  /*0450*/  @P0 EXIT ;  /* 0x000000000000094d */ /* 0x000fea0003800000 */
[----:B------:R-:W0:Y:S01]  /*0460*/  LDCU.64 UR4, c[0x3][0x8] ;  /* 0x00c00100ff0477ac */ /* 0x000e220008000a00 */
[----:B------:R-:W-:Y:S02]  /*0470*/  IMAD.MOV.U32 R8, RZ, RZ, RZ ;  /* 0x000000ffff087224 */ /* 0x000fe400078e00ff */
[----:B------:R-:W-:Y:S01]  /*0480*/  IMAD.MOV.U32 R18, RZ, RZ, RZ ;  /* 0x000000ffff127224 */ /* 0x000fe200078e00ff */
[----:B------:R-:W1:Y:S01]  /*0490*/  LDCU.64 UR8, c[0x0][0x358] ;  /* 0x00006b00ff0877ac */ /* 0x000e620008000a00 */
[----:B0-----:R-:W-:-:S04]  /*04a0*/  UISETP.NE.U32.AND UP0, UPT, UR4, URZ, UPT ;  /* 0x000000ff0400728c */ /* 0x001fc8000bf05070 */
[----:B------:R-:W-:-:S09]  /*04b0*/  UISETP.NE.AND.EX UP0, UPT, UR5, URZ, UPT, UP0 ;  /* 0x000000ff0500728c */ /* 0x000fd2000bf05300 */
[----:B-1----:R-:W-:Y:S05]  /*04c0*/  BRA.U !UP0, `(.L_x_34) ;  /* 0x0000000108a47547 */ /* 0x002fea000b800000 */
[----:B------:R-:W-:Y:S01]  /*04d0*/  IMAD.MOV.U32 R8, RZ, RZ, RZ ;  /* 0x000000ffff087224 */ /* 0x000fe200078e00ff */
[----:B------:R-:W-:Y:S01]  /*04e0*/  UMOV UR4, URZ ;  /* 0x000000ff00047c82 */ /* 0x000fe20008000000 */
[----:B------:R-:W-:Y:S01]  /*04f0*/  IMAD.MOV.U32 R18, RZ, RZ, RZ ;  /* 0x000000ffff127224 */ /* 0x000fe200078e00ff */
[----:B------:R-:W-:-:S06]  /*0500*/  UMOV UR5, URZ ;  /* 0x000000ff00057c82 */ /* 0x000fcc0008000000 */
.L_x_38:
[----:B0-----:R-:W0:Y:S01]  /*0510*/  LDC.64 R4, c[0x3][0x8] ;  /* 0x00c00200ff047b82 */ /* 0x001e220000000a00 */
[----:B------:R-:W1:Y:S01]  /*0520*/  LDCU.64 UR6, c[0x0][0x3a0] ;  /* 0x00007400ff0677ac */ /* 0x000e620008000a00 */
[-C--:B0-----:R-:W-:Y:S02]  /*0530*/  IMAD R10, R6, R4.reuse, RZ ;  /* 0x00000004060a7224 */ /* 0x081fe400078e02ff */
[-C--:B------:R-:W-:Y:S02]  /*0540*/  IMAD R16, R7, R4.reuse, RZ ;  /* 0x0000000407107224 */ /* 0x080fe400078e02ff */
[----:B------:R-:W-:-:S04]  /*0550*/  IMAD.WIDE.U32 R12, R9, R4, UR4 ;  /* 0x00000004090c7e25 */ /* 0x000fc8000f8e0004 */
[----:B------:R-:W-:Y:S02]  /*0560*/  IMAD R11, R9, R5, R10 ;  /* 0x00000005090b7224 */ /* 0x000fe400078e020a */
[----:B------:R-:W-:-:S04]  /*0570*/  IMAD.WIDE.U32 R14, R0, R4, UR4 ;  /* 0x00000004000e7e25 */ /* 0x000fc8000f8e0004 */
[----:B------:R-:W-:Y:S01]  /*0580*/  IMAD R17, R0, R5, R16 ;  /* 0x0000000500117224 */ /* 0x000fe200078e0210 */
[----:B-1----:R-:W-:Y:S01]  /*0590*/  LEA R10, P1, R14, UR6, 0x2 ;  /* 0x000000060e0a7c11 */ /* 0x002fe2000f8210ff */
[----:B------:R-:W-:Y:S01]  /*05a0*/  IMAD.IADD R13, R13, 0x1, R11 ;  /* 0x000000010d0d7824 */ /* 0x000fe200078e020b */
[----:B------:R-:W-:Y:S01]  /*05b0*/  LEA R16, P0, R12, UR6, 0x2 ;  /* 0x000000060c107c11 */ /* 0x000fe2000f8010ff */
[----:B------:R-:W-:-:S03]  /*05c0*/  IMAD.IADD R11, R15, 0x1, R17 ;  /* 0x000000010f0b7824 */ /* 0x000fc600078e0211 */
[----:B------:R-:W-:Y:S02]  /*05d0*/  LEA.HI.X R17, R12, UR7, R13, 0x2, P0 ;  /* 0x000000070c117c11 */ /* 0x000fe400080f140d */
[----:B------:R-:W-:Y:S01]  /*05e0*/  LEA.HI.X R11, R14, UR7, R11, 0x2, P1 ;  /* 0x000000070e0b7c11 */ /* 0x000fe200088f140b */
[----:B------:R-:W0:Y:S02]  /*05f0*/  LDCU.64 UR6, c[0x0][0x388] ;  /* 0x00007100ff0677ac */ /* 0x000e240008000a00 */
[----:B------:R-:W2:Y:S04]  /*0600*/  LDG.E R16, desc[UR8][R16.64] ;  /* 0x0000000810107981 */ /* 0x000ea8000c1e1900 */
[----:B------:R-:W2:Y:S01]  /*0610*/  LDG.E R11, desc[UR8][R10.64] ;  /* 0x000000080a0b7981 */ /* 0x000ea2000c1e1900 */
[C---:B------:R-:W-:Y:S01]  /*0620*/  IMAD.WIDE.U32 R12, R2.reuse, R4, UR4 ;  /* 0x00000004020c7e25 */ /* 0x040fe2000f8e0004 */
[----:B------:R-:W-:Y:S01]  /*0630*/  UIADD3 UR4, UP0, UPT, UR4, 0x1, URZ ;  /* 0x0000000104047890 */ /* 0x000fe2000ff1e0ff */
[----:B------:R-:W-:Y:S02]  /*0640*/  BSSY.RECONVERGENT B0, `(.L_x_35) ;  /* 0x0000010000007945 */ /* 0x000fe40003800200 */
[----:B------:R-:W-:Y:S01]  /*0650*/  IMAD R13, R2, R5, R13 ;  /* 0x00000005020d7224 */ /* 0x000fe200078e020d */
[----:B------:R-:W-:Y:S01]  /*0660*/  UIADD3.X UR5, UPT, UPT, URZ, UR5, URZ, UP0, !UPT ;  /* 0x00000005ff057290 */ /* 0x000fe200087fe4ff */
[----:B0-----:R-:W-:-:S04]  /*0670*/  LEA R14, P0, R12, UR6, 0x2 ;  /* 0x000000060c0e7c11 */ /* 0x001fc8000f8010ff */
[----:B------:R-:W-:Y:S02]  /*0680*/  LEA.HI.X R15, R12, UR7, R13, 0x2, P0 ;  /* 0x000000070c0f7c11 */ /* 0x000fe400080f140d */
[----:B------:R-:W-:-:S04]  /*0690*/  ISETP.NE.U32.AND P0, PT, R4, UR4, PT ;  /* 0x0000000404007c0c */ /* 0x000fc8000bf05070 */
[----:B------:R-:W-:Y:S02]  /*06a0*/  ISETP.NE.AND.EX P0, PT, R5, UR5, PT, P0 ;  /* 0x0000000505007c0c */ /* 0x000fe4000bf05300 */
[----:B--2---:R-:W-:-:S05]  /*06b0*/  LOP3.LUT P1, R13, R11, RZ, R16, 0xa0, !PT ;  /* 0x000000ff0b0d7212 */ /* 0x004fca000782a010 */
[----:B------:R0:W-:Y:S08]  /*06c0*/  STG.E desc[UR8][R14.64], R13 ;  /* 0x0000000d0e007986 */ /* 0x0001f0000c101908 */
[----:B------:R-:W-:Y:S05]  /*06d0*/  @!P1 BRA `(.L_x_36) ;  /* 0x0000000000189947 */ /* 0x000fea0003800000 */
.L_x_37:
[C---:B------:R-:W-:Y:S02]  /*06e0*/  ISETP.GT.U32.AND P1, PT, R13.reuse, 0x1, PT ;  /* 0x000000010d00780c */ /* 0x040fe40003f24070 */
[----:B------:R-:W-:Y:S02]  /*06f0*/  LOP3.LUT R5, R13, 0x1, RZ, 0xc0, !PT ;  /* 0x000000010d057812 */ /* 0x000fe400078ec0ff */
[----:B0-----:R-:W-:Y:S02]  /*0700*/  SHF.R.U32.HI R13, RZ, 0x1, R13 ;  /* 0x00000001ff0d7819 */ /* 0x001fe4000001160d */
[----:B------:R-:W-:-:S05]  /*0710*/  IADD3 R8, P2, PT, R5, R8, RZ ;  /* 0x0000000805087210 */ /* 0x000fca0007f5e0ff */
[----:B------:R-:W-:Y:S02]  /*0720*/  IMAD.X R18, RZ, RZ, R18, P2 ;  /* 0x000000ffff127224 */ /* 0x000fe400010e0612 */
[----:B------:R-:W-:Y:S06]  /*0730*/  @P1 BRA `(.L_x_37) ;  /* 0xfffffffc00e81947 */ /* 0x000fec000383ffff */
.L_x_36:
[----:B------:R-:W-:Y:S05]  /*0740*/  BSYNC.RECONVERGENT B0 ;  /* 0x0000000000007941 */ /* 0x000fea0003800200 */
.L_x_35:
[----:B------:R-:W-:Y:S05]  /*0750*/  @P0 BRA `(.L_x_38) ;  /* 0xfffffffc006c0947 */ /* 0x000fea000383ffff */
.L_x_34:
[----:B------:R-:W1:Y:S02]  /*0760*/  LDCU UR7, c[0x3][0x24] ;  /* 0x00c00480ff0777ac */ /* 0x000e640008000800 */
[----:B-1----:R-:W-:Y:S02]  /*0770*/  USHF.R.S32.HI UR6, URZ, 0x1f, UR7 ;  /* 0x0000001fff067899 */ /* 0x002fe40008011407 */
[----:B------:R-:W-:-:S04]  /*0780*/  ISETP.GE.U32.AND P0, PT, R8, UR7, PT ;  /* 0x0000000708007c0c */ /* 0x000fc8000bf06070 */
[----:B------:R-:W-:-:S13]  /*0790*/  ISETP.GE.U32.AND.EX P0, PT, R18, UR6, PT, P0 ;  /* 0x0000000612007c0c */ /* 0x000fda000bf06100 */
[----:B------:R-:W-:Y:S05]  /*07a0*/  @!P0 EXIT ;  /* 0x000000000000894d */ /* 0x000fea0003800000 */
[----:B------:R-:W1:Y:S01]  /*07b0*/  S2R R0, SR_LANEID ;  /* 0x0000000000007919 */ /* 0x000e620000000000 */
[----:B------:R-:W-:Y:S01]  /*07c0*/  VOTEU.ANY UR5, UPT, PT ;  /* 0x0000000000057886 */ /* 0x000fe200038e0100 */
[----:B------:R-:W2:Y:S01]  /*07d0*/  LDC.64 R4, c[0x4][0x8] ;  /* 0x01000200ff047b82 */ /* 0x000ea20000000a00 */
[----:B------:R-:W1:Y:S01]  /*07e0*/  FLO.U32 R3, UR5 ;  /* 0x0000000500037d00 */ /* 0x000e6200080e0000 */
[----:B------:R-:W-:Y:S01]  /*07f0*/  UPOPC UR6, UR5 ;  /* 0x00000005000672bf */ /* 0x000fe20008000000 */
[----:B------:R-:W-:-:S03]  /*0800*/  UMOV UR4, URZ ;  /* 0x000000ff00047c82 */ /* 0x000fc60008000000 */
[----:B------:R-:W-:-:S04]  /*0810*/  UIMAD.WIDE.U32 UR6, UR6, 0x1, URZ ;  /* 0x00000001060678a5 */ /* 0x000fc8000f8e00ff */
[----:B------:R-:W-:Y:S02]  /*0820*/  UIADD3 UR4, UPT, UPT, UR7, UR4, URZ ;  /* 0x0000000407047290 */ /* 0x000fe4000fffe0ff */
[----:B------:R-:W-:Y:S02]  /*0830*/  IMAD.U32 R7, RZ, RZ, UR7 ;  /* 0x00000007ff077e24 */ /* 0x000fe4000f8e00ff */
[----:B------:R-:W-:Y:S02]  /*0840*/  IMAD.U32 R6, RZ, RZ, UR6 ;  /* 0x00000006ff067e24 */ /* 0x000fe4000f8e00ff */
[----:B------:R-:W-:Y:S01]  /*0850*/  IMAD.U32 R7, RZ, RZ, UR4 ;  /* 0x00000004ff077e24 */ /* 0x000fe2000f8e00ff */
[----:B------:R-:W3:Y:S01]  /*0860*/  LDCU.64 UR6, c[0x0][0x3a8] ;  /* 0x00007500ff0677ac */ /* 0x000ee20008000a00 */
[----:B-1----:R-:W-:-:S13]  /*0870*/  ISETP.EQ.U32.AND P0, PT, R3, R0, PT ;  /* 0x000000000300720c */ /* 0x002fda0003f02070 */
[----:B--2---:R-:W2:Y:S01]  /*0880*/  @P0 ATOMG.E.ADD.64.STRONG.GPU PT, R4, desc[UR8][R4.64], R6 ;  /* 0x80000006040409a8 */ /* 0x004ea200081ef508 */
[----:B------:R-:W-:Y:S01]  /*0890*/  UMOV UR4, URZ ;  /* 0x000000ff00047c82 */ /* 0x000fe20008000000 */
[----:B------:R-:W1:Y:S02]  /*08a0*/  S2R R0, SR_LTMASK ;  /* 0x0000000000007919 */ /* 0x000e640000003900 */
[----:B-1----:R-:W-:-:S04]  /*08b0*/  LOP3.LUT R0, R0, UR5, RZ, 0xc0, !PT ;  /* 0x0000000500007c12 */ /* 0x002fc8000f8ec0ff */
[----:B------:R-:W1:Y:S01]  /*08c0*/  POPC R11, R0 ;  /* 0x00000000000b7309 */ /* 0x000e620000000000 */
[----:B--2---:R-:W-:Y:S04]  /*08d0*/  SHFL.IDX PT, R8, R4, R3, 0x1f ;  /* 0x00001f0304087589 */ /* 0x004fe800000e0000 */
[----:B------:R2:W1:Y:S02]  /*08e0*/  SHFL.IDX PT, R9, R5, R3, 0x1f ;  /* 0x00001f0305097589 */ /* 0x00046400000e0000 */
[----:B--2---:R-:W-:Y:S02]  /*08f0*/  IMAD.MOV.U32 R3, RZ, RZ, RZ ;  /* 0x000000ffff037224 */ /* 0x004fe400078e00ff */
[----:B-1----:R-:W-:-:S04]  /*0900*/  IMAD.WIDE.U32 R8, R11, 0x1, R8 ;  /* 0x000000010b087825 */ /* 0x002fc800078e0008 */
[----:B------:R-:W-:Y:S01]  /*0910*/  VIADD R9, R9, UR4 ;  /* 0x0000000409097c36 */ /* 0x000fe20008000000 */
[----:B---3--:R-:W-:-:S04]  /*0920*/  LEA R10, P0, R8, UR6, 0x3 ;  /* 0x00000006080a7c11 */ /* 0x008fc8000f8018ff */
[----:B------:R-:W-:-:S05]  /*0930*/  LEA.HI.X R11, R8, UR7, R9, 0x3, P0 ;  /* 0x00000007080b7c11 */ /* 0x000fca00080f1c09 */
[----:B------:R-:W-:Y:S01]  /*0940*/  STG.E.64 desc[UR8][R10.64], R2 ;  /* 0x000000020a007986 */ /* 0x000fe2000c101b08 */
[----:B------:R-:W-:Y:S05]  /*0950*/  EXIT ;  /* 0x000000000000794d */ /* 0x000fea0003800000 */
.L_x_39:
        /* <DEDUP_REMOVED lines=10> */
.L_x_53:


//--------------------- .text._Z11getPatternsmPmimS_Pxmmim --------------------------
	.section	.text._Z11getPatternsmPmimS_Pxmmim,"ax",@progbits
	.align	128
        .global         _Z11getPatternsmPmimS_Pxmmim
        .type           _Z11getPatternsmPmimS_Pxmmim,@function
        .size           _Z11getPatternsmPmimS_Pxmmim,(.L_x_54 - _Z11getPatternsmPmimS_Pxmmim)
        .other          _Z11getPatternsmPmimS_Pxmmim,@"STO_CUDA_ENTRY STV_DEFAULT"
_Z11getPatternsmPmimS_Pxmmim:
.text._Z11getPatternsmPmimS_Pxmmim:
        /* <DEDUP_REMOVED lines=46> */
.L_x_42:
        /* <DEDUP_REMOVED lines=16> */
.L_x_41:
[----:B------:R-:W-:Y:S05]  /*03e0*/  BSYNC.RECONVERGENT B0 ;  /* 0x0000000000007941 */ /* 0x000fea0003800200 */
.L_x_40:
        /* <DEDUP_REMOVED lines=18> */
.L_x_47:
[----:B------:R-:W0:Y:S01]  /*0510*/  LDC.64 R4, c[0x3][0x8] ;  /* 0x00c00200ff047b82 */ /* 0x000e220000000a00 */
        /* <DEDUP_REMOVED lines=13> */
[----:B------:R-:W0:Y:S03]  /*05f0*/  LDCU.64 UR6, c[0x0][0x388] ;  /* 0x00007100ff0677ac */ /* 0x000e260008000a00 */
[----:B------:R-:W2:Y:S04]  /*0600*/  LDG.E.64 R16, desc[UR8][R16.64] ;  /* 0x0000000810107981 */ /* 0x000ea8000c1e1b00 */
[----:B------:R-:W2:Y:S01]  /*0610*/  LDG.E.64 R10, desc[UR8][R10.64] ;  /* 0x000000080a0a7981 */ /* 0x000ea2000c1e1b00 */
        /* <DEDUP_REMOVED lines=9> */
[----:B--2---:R-:W-:Y:S02]  /*06b0*/  LOP3.LUT R12, R10, R16, RZ, 0xc0, !PT ;  /* 0x000000100a0c7212 */ /* 0x004fe400078ec0ff */
[----:B------:R-:W-:Y:S02]  /*06c0*/  LOP3.LUT R13, R11, R17, RZ, 0xc0, !PT ;  /* 0x000000110b0d7212 */ /* 0x000fe400078ec0ff */
[----:B------:R-:W-:-:S03]  /*06d0*/  ISETP.NE.U32.AND P1, PT, R12, RZ, PT ;  /* 0x000000ff0c00720c */ /* 0x000fc60003f25070 */
[----:B------:R0:W-:Y:S01]  /*06e0*/  STG.E.64 desc[UR8][R14.64], R12 ;  /* 0x0000000c0e007986 */ /* 0x0001e2000c101b08 */
[----:B------:R-:W-:-:S13]  /*06f0*/  ISETP.NE.AND.EX P1, PT, R13, RZ, PT, P1 ;  /* 0x000000ff0d00720c */ /* 0x000fda0003f25310 */
[----:B0-----:R-:W-:Y:S05]  /*0700*/  @!P1 BRA `(.L_x_45) ;  /* 0x0000000000289947 */ /* 0x001fea0003800000 */
[----:B------:R-:W-:-:S07]  /*0710*/  IMAD.MOV.U32 R4, RZ, RZ, R12 ;  /* 0x000000ffff047224 */ /* 0x000fce00078e000c */
.L_x_46:
[C---:B------:R-:W-:Y:S02]  /*0720*/  ISETP.GT.U32.AND P1, PT, R4.reuse, 0x1, PT ;  /* 0x000000010400780c */ /* 0x040fe40003f24070 */
[----:B------:R-:W-:Y:S02]  /*0730*/  LOP3.LUT R5, R4, 0x1, RZ, 0xc0, !PT ;  /* 0x0000000104057812 */ /* 0x000fe400078ec0ff */
[----:B------:R-:W-:Y:S02]  /*0740*/  ISETP.GT.U32.AND.EX P1, PT, R13, RZ, PT, P1 ;  /* 0x000000ff0d00720c */ /* 0x000fe40003f24110 */
[----:B------:R-:W-:Y:S02]  /*0750*/  IADD3 R8, P2, PT, R8, R5, RZ ;  /* 0x0000000508087210 */ /* 0x000fe40007f5e0ff */
[--C-:B------:R-:W-:Y:S02]  /*0760*/  SHF.R.U32.HI R5, RZ, 0x1, R13.reuse ;  /* 0x00000001ff057819 */ /* 0x100fe4000001160d */
[----:B------:R-:W-:Y:S01]  /*0770*/  SHF.R.U64 R4, R4, 0x1, R13 ;  /* 0x0000000104047819 */ /* 0x000fe2000000120d */
[----:B------:R-:W-:-:S02]  /*0780*/  IMAD.X R18, RZ, RZ, R18, P2 ;  /* 0x000000ffff127224 */ /* 0x000fc400010e0612 */
[----:B------:R-:W-:-:S04]  /*0790*/  IMAD.MOV.U32 R13, RZ, RZ, R5 ;  /* 0x000000ffff0d7224 */ /* 0x000fc800078e0005 */
[----:B------:R-:W-:Y:S05]  /*07a0*/  @P1 BRA `(.L_x_46) ;  /* 0xfffffffc00dc1947 */ /* 0x000fea000383ffff */
.L_x_45:
[----:B------:R-:W-:Y:S05]  /*07b0*/  BSYNC.RECONVERGENT B0 ;  /* 0x0000000000007941 */ /* 0x000fea0003800200 */
.L_x_44:
[----:B------:R-:W-:Y:S05]  /*07c0*/  @P0 BRA `(.L_x_47) ;  /* 0xfffffffc00500947 */ /* 0x000fea000383ffff */
.L_x_43:
[----:B------:R-:W0:Y:S02]  /*07d0*/  LDCU UR7, c[0x3][0x24] ;  /* 0x00c00480ff0777ac */ /* 0x000e240008000800 */
[----:B0-----:R-:W-:Y:S02]  /*07e0*/  USHF.R.S32.HI UR6, URZ, 0x1f, UR7 ;  /* 0x0000001fff067899 */ /* 0x001fe40008011407 */
[----:B------:R-:W-:-:S04]  /*07f0*/  ISETP.GE.U32.AND P0, PT, R8, UR7, PT ;  /* 0x0000000708007c0c */ /* 0x000fc8000bf06070 */
[----:B------:R-:W-:-:S13]  /*0800*/  ISETP.GE.U32.AND.EX P0, PT, R18, UR6, PT, P0 ;  /* 0x0000000612007c0c */ /* 0x000fda000bf06100 */
[----:B------:R-:W-:Y:S05]  /*0810*/  @!P0 EXIT ;  /* 0x000000000000894d */ /* 0x000fea0003800000 */
[----:B------:R-:W0:Y:S01]  /*0820*/  S2R R0, SR_LANEID ;  /* 0x0000000000007919 */ /* 0x000e220000000000 */
[----:B------:R-:W-:Y:S01]  /*0830*/  VOTEU.ANY UR5, UPT, PT ;  /* 0x0000000000057886 */ /* 0x000fe200038e0100 */
[----:B------:R-:W1:Y:S01]  /*0840*/  LDC.64 R4, c[0x4][0x8] ;  /* 0x01000200ff047b82 */ /* 0x000e620000000a00 */
[----:B------:R-:W0:Y:S01]  /*0850*/  FLO.U32 R3, UR5 ;  /* 0x0000000500037d00 */ /* 0x000e2200080e0000 */
[----:B------:R-:W-:Y:S01]  /*0860*/  UPOPC UR6, UR5 ;  /* 0x00000005000672bf */ /* 0x000fe20008000000 */
[----:B------:R-:W-:-:S03]  /*0870*/  UMOV UR4, URZ ;  /* 0x000000ff00047c82 */ /* 0x000fc60008000000 */
[----:B------:R-:W-:-:S04]  /*0880*/  UIMAD.WIDE.U32 UR6, UR6, 0x1, URZ ;  /* 0x00000001060678a5 */ /* 0x000fc8000f8e00ff */
[----:B------:R-:W-:Y:S02]  /*0890*/  UIADD3 UR4, UPT, UPT, UR7, UR4, URZ ;  /* 0x0000000407047290 */ /* 0x000fe4000fffe0ff */
[----:B------:R-:W-:Y:S02]  /*08a0*/  IMAD.U32 R7, RZ, RZ, UR7 ;  /* 0x00000007ff077e24 */ /* 0x000fe4000f8e00ff */
[----:B------:R-:W-:Y:S02]  /*08b0*/  IMAD.U32 R6, RZ, RZ, UR6 ;  /* 0x00000006ff067e24 */ /* 0x000fe4000f8e00ff */
[----:B------:R-:W-:Y:S01]  /*08c0*/  IMAD.U32 R7, RZ, RZ, UR4 ;  /* 0x00000004ff077e24 */ /* 0x000fe2000f8e00ff */
[----:B------:R-:W2:Y:S01]  /*08d0*/  LDCU.64 UR6, c[0x0][0x3a8] ;  /* 0x00007500ff0677ac */ /* 0x000ea20008000a00 */
[----:B0-----:R-:W-:-:S13]  /*08e0*/  ISETP.EQ.U32.AND P0, PT, R3, R0, PT ;  /* 0x000000000300720c */ /* 0x001fda0003f02070 */
[----:B-1----:R-:W3:Y:S01]  /*08f0*/  @P0 ATOMG.E.ADD.64.STRONG.GPU PT, R4, desc[UR8][R4.64], R6 ;  /* 0x80000006040409a8 */ /* 0x002ee200081ef508 */
[----:B------:R-:W-:Y:S01]  /*0900*/  UMOV UR4, URZ ;  /* 0x000000ff00047c82 */ /* 0x000fe20008000000 */
[----:B------:R-:W0:Y:S02]  /*0910*/  S2R R0, SR_LTMASK ;  /* 0x0000000000007919 */ /* 0x000e240000003900 */
[----:B0-----:R-:W-:-:S04]  /*0920*/  LOP3.LUT R0, R0, UR5, RZ, 0xc0, !PT ;  /* 0x0000000500007c12 */ /* 0x001fc8000f8ec0ff */
[----:B------:R-:W0:Y:S01]  /*0930*/  POPC R11, R0 ;  /* 0x00000000000b7309 */ /* 0x000e220000000000 */
[----:B---3--:R-:W-:Y:S04]  /*0940*/  SHFL.IDX PT, R8, R4, R3, 0x1f ;  /* 0x00001f0304087589 */ /* 0x008fe800000e0000 */
[----:B------:R1:W0:Y:S02]  /*0950*/  SHFL.IDX PT, R9, R5, R3, 0x1f ;  /* 0x00001f0305097589 */ /* 0x00022400000e0000 */
[----:B-1----:R-:W-:Y:S02]  /*0960*/  IMAD.MOV.U32 R3, RZ, RZ, RZ ;  /* 0x000000ffff037224 */ /* 0x002fe400078e00ff */
[----:B0-----:R-:W-:-:S04]  /*0970*/  IMAD.WIDE.U32 R8, R11, 0x1, R8 ;  /* 0x000000010b087825 */ /* 0x001fc800078e0008 */
[----:B------:R-:W-:Y:S01]  /*0980*/  VIADD R9, R9, UR4 ;  /* 0x0000000409097c36 */ /* 0x000fe20008000000 */
[----:B--2---:R-:W-:-:S04]  /*0990*/  LEA R10, P0, R8, UR6, 0x3 ;  /* 0x00000006080a7c11 */ /* 0x004fc8000f8018ff */
[----:B------:R-:W-:-:S05]  /*09a0*/  LEA.HI.X R11, R8, UR7, R9, 0x3, P0 ;  /* 0x00000007080b7c11 */ /* 0x000fca00080f1c09 */
[----:B------:R-:W-:Y:S01]  /*09b0*/  STG.E.64 desc[UR8][R10.64], R2 ;  /* 0x000000020a007986 */ /* 0x000fe2000c101b08 */
[----:B------:R-:W-:Y:S05]  /*09c0*/  EXIT ;  /* 0x000000000000794d */ /* 0x000fea0003800000 */
.L_x_48:
        /* <DEDUP_REMOVED lines=11> */
.L_x_54:


//--------------------- .nv.shared.reserved.0     --------------------------
	.section	.nv.shared.reserved.0,"aw",@nobits
	.weak		__nv_reservedSMEM_offset_0_alias
	.size		__nv_reservedSMEM_offset_0_alias, 0, 64
	.other		__nv_reservedSMEM_offset_0_alias,@"STO_CUDA_RESERVED_SHARED STV_DEFAULT"
__nv_reservedSMEM_offset_0_alias:
	.zero		0
	.zero		64


//--------------------- .nv.global                --------------------------
	.section	.nv.global,"aw",@nobits
	.align	8
.nv.global:
	.type		totalBiclusters,@object
	.size		totalBiclusters,(numPatFiltered - totalBiclusters)
totalBiclusters:
	.zero		8
	.type		numPatFiltered,@object
	.size		numPatFiltered,(.L_7 - numPatFiltered)
numPatFiltered:
	.zero		8
.L_7:


//--------------------- .nv.constant0._Z25generateBiclusters_no_outPjiS_Pxim --------------------------
	.section	.nv.constant0._Z25generateBiclusters_no_outPjiS_Pxim,"a",@progbits
	.sectionflags	@""
	.align	4
.nv.constant0._Z25generateBiclusters_no_outPjiS_Pxim:
	.zero		944


//--------------------- .nv.constant0._Z25generateBiclusters_no_outPmiS_Pxim --------------------------
	.section	.nv.constant0._Z25generateBiclusters_no_outPmiS_Pxim,"a",@progbits
	.sectionflags	@""
	.align	4
.nv.constant0._Z25generateBiclusters_no_outPmiS_Pxim:
	.zero		944


//--------------------- .nv.constant0._Z18generateBiclustersPjiS_PxPhim --------------------------
	.section	.nv.constant0._Z18generateBiclustersPjiS_PxPhim,"a",@progbits
	.sectionflags	@""
	.align	4
.nv.constant0._Z18generateBiclustersPjiS_PxPhim:
	.zero		952


//--------------------- .nv.constant0._Z18generateBiclustersPmiS_PxPhim --------------------------
	.section	.nv.constant0._Z18generateBiclustersPmiS_PxPhim,"a",@progbits
	.sectionflags	@""
	.align	4
.nv.constant0._Z18generateBiclustersPmiS_PxPhim:
	.zero		952


//--------------------- .nv.constant0._Z11getPatternsmPjimS_Pxmmim --------------------------
	.section	.nv.constant0._Z11getPatternsmPjimS_Pxmmim,"a",@progbits
	.sectionflags	@""
	.align	4
.nv.constant0._Z11getPatternsmPjimS_Pxmmim:
	.zero		976


//--------------------- .nv.constant0._Z11getPatternsmPmimS_Pxmmim --------------------------
	.section	.nv.constant0._Z11getPatternsmPmimS_Pxmmim,"a",@progbits
	.sectionflags	@""
	.align	4
.nv.constant0._Z11getPatternsmPmimS_Pxmmim:
	.zero		976


//--------------------- SYMBOLS --------------------------

	.type		.nv.reservedSmem.offset0,@object
	.size		.nv.reservedSmem.offset0,0x4
